	.target	sm_90a

	.elftype	@"ET_EXEC"


//--------------------- .note.nv.tkinfo           --------------------------
	.section	.note.nv.tkinfo,"",@"SHT_NOTE"
	.sectionflags	@"SHF_NOTE_NV_TKINFO"
	.tkinfo
        /*0018*/ 	.word	0x00000002
        /*0030*/ 	.string	""
        /*0030*/ 	.string	"ptxas"
        /*0030*/ 	.string	"Cuda compilation tools, release 13.0, V13.0.88"
        /*0030*/ 	.string	"Build cuda_13.0.r13.0/compiler.36424714_0"
        /*0030*/ 	.string	"-arch sm_90a -m 64 "



//--------------------- .note.nv.cuinfo           --------------------------
	.section	.note.nv.cuinfo,"",@"SHT_NOTE"
	.sectionflags	@"SHF_NOTE_NV_CUINFO"
        /*0018*/ 	.short	0x0002
        /*001a*/ 	.short	0x005a
        /*001c*/ 	.short	0x0082
	.zero		2


//--------------------- .nv.info                  --------------------------
	.section	.nv.info,"",@"SHT_CUDA_INFO"
	.align	4


	//----- nvinfo : EIATTR_REGCOUNT
	.align		4
        /*0000*/ 	.byte	0x04, 0x2f
        /*0002*/ 	.short	(.L_29 - .L_28)
	.align		4
.L_28:
        /*0004*/ 	.word	index@(_Z25multi_tensor_apply_kernelI18TensorListMetadataILi4EE17LAMBStage1FunctorIfEJffffff10adamMode_tfPffEEvlPViT_T0_DpT1_)
        /*0008*/ 	.word	0x0000002f


	//----- nvinfo : EIATTR_FRAME_SIZE
	.align		4
.L_29:
        /*000c*/ 	.byte	0x04, 0x11
        /*000e*/ 	.short	(.L_31 - .L_30)
	.align		4
.L_30:
        /*0010*/ 	.word	index@(_Z25multi_tensor_apply_kernelI18TensorListMetadataILi4EE17LAMBStage1FunctorIfEJffffff10adamMode_tfPffEEvlPViT_T0_DpT1_)
        /*0014*/ 	.word	0x00000000


	//----- nvinfo : EIATTR_REGCOUNT
	.align		4
.L_31:
        /*0018*/ 	.byte	0x04, 0x2f
        /*001a*/ 	.short	(.L_33 - .L_32)
	.align		4
.L_32:
        /*001c*/ 	.word	index@(_Z25multi_tensor_apply_kernelI18TensorListMetadataILi4EE17LAMBStage1FunctorIN3c104HalfEEJffffff10adamMode_tfPffEEvlPViT_T0_DpT1_)
        /*0020*/ 	.word	0x00000028


	//----- nvinfo : EIATTR_FRAME_SIZE
	.align		4
.L_33:
        /*0024*/ 	.byte	0x04, 0x11
        /*0026*/ 	.short	(.L_35 - .L_34)
	.align		4
.L_34:
        /*0028*/ 	.word	index@(_Z25multi_tensor_apply_kernelI18TensorListMetadataILi4EE17LAMBStage1FunctorIN3c104HalfEEJffffff10adamMode_tfPffEEvlPViT_T0_DpT1_)
        /*002c*/ 	.word	0x00000000


	//----- nvinfo : EIATTR_REGCOUNT
	.align		4
.L_35:
        /*0030*/ 	.byte	0x04, 0x2f
        /*0032*/ 	.short	(.L_37 - .L_36)
	.align		4
.L_36:
        /*0034*/ 	.word	index@(_Z25multi_tensor_apply_kernelI18TensorListMetadataILi2EE17LAMBStage2FunctorIfEJPfS4_ffbEEvlPViT_T0_DpT1_)
        /*0038*/ 	.word	0x00000020


	//----- nvinfo : EIATTR_FRAME_SIZE
	.align		4
.L_37:
        /*003c*/ 	.byte	0x04, 0x11
        /*003e*/ 	.short	(.L_39 - .L_38)
	.align		4
.L_38:
        /*0040*/ 	.word	index@(_Z25multi_tensor_apply_kernelI18TensorListMetadataILi2EE17LAMBStage2FunctorIfEJPfS4_ffbEEvlPViT_T0_DpT1_)
        /*0044*/ 	.word	0x00000000


	//----- nvinfo : EIATTR_REGCOUNT
	.align		4
.L_39:
        /*0048*/ 	.byte	0x04, 0x2f
        /*004a*/ 	.short	(.L_41 - .L_40)
	.align		4
.L_40:
        /*004c*/ 	.word	index@(_Z25multi_tensor_apply_kernelI18TensorListMetadataILi2EE17LAMBStage2FunctorIN3c104HalfEEJPfS6_ffbEEvlPViT_T0_DpT1_)
        /*0050*/ 	.word	0x00000020


	//----- nvinfo : EIATTR_FRAME_SIZE
	.align		4
.L_41:
        /*0054*/ 	.byte	0x04, 0x11
        /*0056*/ 	.short	(.L_43 - .L_42)
	.align		4
.L_42:
        /*0058*/ 	.word	index@(_Z25multi_tensor_apply_kernelI18TensorListMetadataILi2EE17LAMBStage2FunctorIN3c104HalfEEJPfS6_ffbEEvlPViT_T0_DpT1_)
        /*005c*/ 	.word	0x00000000


	//----- nvinfo : EIATTR_MIN_STACK_SIZE
	.align		4
.L_43:
        /*0060*/ 	.byte	0x04, 0x12
        /*0062*/ 	.short	(.L_45 - .L_44)
	.align		4
.L_44:
        /*0064*/ 	.word	index@(_Z25multi_tensor_apply_kernelI18TensorListMetadataILi2EE17LAMBStage2FunctorIN3c104HalfEEJPfS6_ffbEEvlPViT_T0_DpT1_)
        /*0068*/ 	.word	0x00000000


	//----- nvinfo : EIATTR_MIN_STACK_SIZE
	.align		4
.L_45:
        /*006c*/ 	.byte	0x04, 0x12
        /*006e*/ 	.short	(.L_47 - .L_46)
	.align		4
.L_46:
        /*0070*/ 	.word	index@(_Z25multi_tensor_apply_kernelI18TensorListMetadataILi2EE17LAMBStage2FunctorIfEJPfS4_ffbEEvlPViT_T0_DpT1_)
        /*0074*/ 	.word	0x00000000


	//----- nvinfo : EIATTR_MIN_STACK_SIZE
	.align		4
.L_47:
        /*0078*/ 	.byte	0x04, 0x12
        /*007a*/ 	.short	(.L_49 - .L_48)
	.align		4
.L_48:
        /*007c*/ 	.word	index@(_Z25multi_tensor_apply_kernelI18TensorListMetadataILi4EE17LAMBStage1FunctorIN3c104HalfEEJffffff10adamMode_tfPffEEvlPViT_T0_DpT1_)
        /*0080*/ 	.word	0x00000000


	//----- nvinfo : EIATTR_MIN_STACK_SIZE
	.align		4
.L_49:
        /*0084*/ 	.byte	0x04, 0x12
        /*0086*/ 	.short	(.L_51 - .L_50)
	.align		4
.L_50:
        /*0088*/ 	.word	index@(_Z25multi_tensor_apply_kernelI18TensorListMetadataILi4EE17LAMBStage1FunctorIfEJffffff10adamMode_tfPffEEvlPViT_T0_DpT1_)
        /*008c*/ 	.word	0x00000000
.L_51:


//--------------------- .nv.compat                --------------------------
	.section	.nv.compat,"",@"SHT_CUDA_COMPAT_INFO"
	.align	4
        /*0000*/ 	.byte	0x02, 0x09, 0x01, 0x00, 0x02, 0x02, 0x01, 0x00, 0x02, 0x05, 0x05, 0x00, 0x03, 0x07, 0x01, 0x01
        /*0010*/ 	.byte	0x02, 0x03, 0x00, 0x00, 0x02, 0x06, 0x01, 0x00, 0x04, 0x0b, 0x08, 0x00, 0x00, 0x00, 0x00, 0x00
        /*0020*/ 	.byte	0x00, 0x00, 0x00, 0x00


//--------------------- .nv.info._Z25multi_tensor_apply_kernelI18TensorListMetadataILi2EE17LAMBStage2FunctorIN3c104HalfEEJPfS6_ffbEEvlPViT_T0_DpT1_ --------------------------
	.section	.nv.info._Z25multi_tensor_apply_kernelI18TensorListMetadataILi2EE17LAMBStage2FunctorIN3c104HalfEEJPfS6_ffbEEvlPViT_T0_DpT1_,"",@"SHT_CUDA_INFO"
	.sectionflags	@""
	.align	4


	//----- nvinfo : EIATTR_CUDA_API_VERSION
	.align		4
        /*0000*/ 	.byte	0x04, 0x37
        /*0002*/ 	.short	(.L_53 - .L_52)
.L_52:
        /*0004*/ 	.word	0x00000082


	//----- nvinfo : EIATTR_KPARAM_INFO
	.align		4
.L_53:
        /*0008*/ 	.byte	0x04, 0x17
        /*000a*/ 	.short	(.L_55 - .L_54)
.L_54:
        /*000c*/ 	.word	0x00000000
        /*0010*/ 	.short	0x0008
        /*0012*/ 	.short	0x0c78
        /*0014*/ 	.byte	0x00, 0xf0, 0x05, 0x00


	//----- nvinfo : EIATTR_KPARAM_INFO
	.align		4
.L_55:
        /*0018*/ 	.byte	0x04, 0x17
        /*001a*/ 	.short	(.L_57 - .L_56)
.L_56:
        /*001c*/ 	.word	0x00000000
        /*0020*/ 	.short	0x0007
        /*0022*/ 	.short	0x0c74
        /*0024*/ 	.byte	0x00, 0xf0, 0x11, 0x00


	//----- nvinfo : EIATTR_KPARAM_INFO
	.align		4
.L_57:
        /*0028*/ 	.byte	0x04, 0x17
        /*002a*/ 	.short	(.L_59 - .L_58)
.L_58:
        /*002c*/ 	.word	0x00000000
        /*0030*/ 	.short	0x0006
        /*0032*/ 	.short	0x0c70
        /*0034*/ 	.byte	0x00, 0xf0, 0x11, 0x00


	//----- nvinfo : EIATTR_KPARAM_INFO
	.align		4
.L_59:
        /*0038*/ 	.byte	0x04, 0x17
        /*003a*/ 	.short	(.L_61 - .L_60)
.L_60:
        /*003c*/ 	.word	0x00000000
        /*0040*/ 	.short	0x0005
        /*0042*/ 	.short	0x0c68
        /*0044*/ 	.byte	0x00, 0xf0, 0x21, 0x00


	//----- nvinfo : EIATTR_KPARAM_INFO
	.align		4
.L_61:
        /*0048*/ 	.byte	0x04, 0x17
        /*004a*/ 	.short	(.L_63 - .L_62)
.L_62:
        /*004c*/ 	.word	0x00000000
        /*0050*/ 	.short	0x0004
        /*0052*/ 	.short	0x0c60
        /*0054*/ 	.byte	0x00, 0xf0, 0x21, 0x00


	//----- nvinfo : EIATTR_KPARAM_INFO
	.align		4
.L_63:
        /*0058*/ 	.byte	0x04, 0x17
        /*005a*/ 	.short	(.L_65 - .L_64)
.L_64:
        /*005c*/ 	.word	0x00000000
        /*0060*/ 	.short	0x0003
        /*0062*/ 	.short	0x0c58
        /*0064*/ 	.byte	0x00, 0xf0, 0x05, 0x00


	//----- nvinfo : EIATTR_KPARAM_INFO
	.align		4
.L_65:
        /*0068*/ 	.byte	0x04, 0x17
        /*006a*/ 	.short	(.L_67 - .L_66)
.L_66:
        /*006c*/ 	.word	0x00000000
        /*0070*/ 	.short	0x0002
        /*0072*/ 	.short	0x0010
        /*0074*/ 	.byte	0x00, 0xf0, 0x21, 0x31


	//----- nvinfo : EIATTR_KPARAM_INFO
	.align		4
.L_67:
        /*0078*/ 	.byte	0x04, 0x17
        /*007a*/ 	.short	(.L_69 - .L_68)
.L_68:
        /*007c*/ 	.word	0x00000000
        /*0080*/ 	.short	0x0001
        /*0082*/ 	.short	0x0008
        /*0084*/ 	.byte	0x00, 0xf0, 0x21, 0x00


	//----- nvinfo : EIATTR_KPARAM_INFO
	.align		4
.L_69:
        /*0088*/ 	.byte	0x04, 0x17
        /*008a*/ 	.short	(.L_71 - .L_70)
.L_70:
        /*008c*/ 	.word	0x00000000
        /*0090*/ 	.short	0x0000
        /*0092*/ 	.short	0x0000
        /*0094*/ 	.byte	0x00, 0xf0, 0x21, 0x00


	//----- nvinfo : EIATTR_SPARSE_MMA_MASK
	.align		4
.L_71:
        /*0098*/ 	.byte	0x03, 0x50
        /*009a*/ 	.short	0x0000


	//----- nvinfo : EIATTR_MAXREG_COUNT
	.align		4
        /*009c*/ 	.byte	0x03, 0x1b
        /*009e*/ 	.short	0x00ff


	//----- nvinfo : EIATTR_MERCURY_ISA_VERSION
	.align		4
        /*00a0*/ 	.byte	0x03, 0x5f
        /*00a2*/ 	.short	0x0101


	//----- nvinfo : EIATTR_EXIT_INSTR_OFFSETS
	.align		4
        /*00a4*/ 	.byte	0x04, 0x1c
        /*00a6*/ 	.short	(.L_73 - .L_72)


	//   ....[0]....
.L_72:
        /*00a8*/ 	.word	0x000002e0


	//   ....[1]....
        /*00ac*/ 	.word	0x00000680


	//   ....[2]....
        /*00b0*/ 	.word	0x000006d0


	//   ....[3]....
        /*00b4*/ 	.word	0x00000910


	//----- nvinfo : EIATTR_CRS_STACK_SIZE
	.align		4
.L_73:
        /*00b8*/ 	.byte	0x04, 0x1e
        /*00ba*/ 	.short	(.L_75 - .L_74)
.L_74:
        /*00bc*/ 	.word	0x00000000


	//----- nvinfo : EIATTR_CBANK_PARAM_SIZE
	.align		4
.L_75:
        /*00c0*/ 	.byte	0x03, 0x19
        /*00c2*/ 	.short	0x0c79


	//----- nvinfo : EIATTR_PARAM_CBANK
	.align		4
        /*00c4*/ 	.byte	0x04, 0x0a
        /*00c6*/ 	.short	(.L_77 - .L_76)
	.align		4
.L_76:
        /*00c8*/ 	.word	index@(.nv.constant0._Z25multi_tensor_apply_kernelI18TensorListMetadataILi2EE17LAMBStage2FunctorIN3c104HalfEEJPfS6_ffbEEvlPViT_T0_DpT1_)
        /*00cc*/ 	.short	0x0210
        /*00ce*/ 	.short	0x0c79


	//----- nvinfo : EIATTR_SW_WAR
	.align		4
.L_77:
        /*00d0*/ 	.byte	0x04, 0x36
        /*00d2*/ 	.short	(.L_79 - .L_78)
.L_78:
        /*00d4*/ 	.word	0x00000008
.L_79:


//--------------------- .nv.info._Z25multi_tensor_apply_kernelI18TensorListMetadataILi2EE17LAMBStage2FunctorIfEJPfS4_ffbEEvlPViT_T0_DpT1_ --------------------------
	.section	.nv.info._Z25multi_tensor_apply_kernelI18TensorListMetadataILi2EE17LAMBStage2FunctorIfEJPfS4_ffbEEvlPViT_T0_DpT1_,"",@"SHT_CUDA_INFO"
	.sectionflags	@""
	.align	4


	//----- nvinfo : EIATTR_CUDA_API_VERSION
	.align		4
        /*0000*/ 	.byte	0x04, 0x37
        /*0002*/ 	.short	(.L_81 - .L_80)
.L_80:
        /*0004*/ 	.word	0x00000082


	//----- nvinfo : EIATTR_KPARAM_INFO
	.align		4
.L_81:
        /*0008*/ 	.byte	0x04, 0x17
        /*000a*/ 	.short	(.L_83 - .L_82)
.L_82:
        /*000c*/ 	.word	0x00000000
        /*0010*/ 	.short	0x0008
        /*0012*/ 	.short	0x0c78
        /*0014*/ 	.byte	0x00, 0xf0, 0x05, 0x00


	//----- nvinfo : EIATTR_KPARAM_INFO
	.align		4
.L_83:
        /*0018*/ 	.byte	0x04, 0x17
        /*001a*/ 	.short	(.L_85 - .L_84)
.L_84:
        /*001c*/ 	.word	0x00000000
        /*0020*/ 	.short	0x0007
        /*0022*/ 	.short	0x0c74
        /*0024*/ 	.byte	0x00, 0xf0, 0x11, 0x00


	//----- nvinfo : EIATTR_KPARAM_INFO
	.align		4
.L_85:
        /*0028*/ 	.byte	0x04, 0x17
        /*002a*/ 	.short	(.L_87 - .L_86)
.L_86:
        /*002c*/ 	.word	0x00000000
        /*0030*/ 	.short	0x0006
        /*0032*/ 	.short	0x0c70
        /*0034*/ 	.byte	0x00, 0xf0, 0x11, 0x00


	//----- nvinfo : EIATTR_KPARAM_INFO
	.align		4
.L_87:
        /*0038*/ 	.byte	0x04, 0x17
        /*003a*/ 	.short	(.L_89 - .L_88)
.L_88:
        /*003c*/ 	.word	0x00000000
        /*0040*/ 	.short	0x0005
        /*0042*/ 	.short	0x0c68
        /*0044*/ 	.byte	0x00, 0xf0, 0x21, 0x00


	//----- nvinfo : EIATTR_KPARAM_INFO
	.align		4
.L_89:
        /*0048*/ 	.byte	0x04, 0x17
        /*004a*/ 	.short	(.L_91 - .L_90)
.L_90:
        /*004c*/ 	.word	0x00000000
        /*0050*/ 	.short	0x0004
        /*0052*/ 	.short	0x0c60
        /*0054*/ 	.byte	0x00, 0xf0, 0x21, 0x00


	//----- nvinfo : EIATTR_KPARAM_INFO
	.align		4
.L_91:
        /*0058*/ 	.byte	0x04, 0x17
        /*005a*/ 	.short	(.L_93 - .L_92)
.L_92:
        /*005c*/ 	.word	0x00000000
        /*0060*/ 	.short	0x0003
        /*0062*/ 	.short	0x0c58
        /*0064*/ 	.byte	0x00, 0xf0, 0x05, 0x00


	//----- nvinfo : EIATTR_KPARAM_INFO
	.align		4
.L_93:
        /*0068*/ 	.byte	0x04, 0x17
        /*006a*/ 	.short	(.L_95 - .L_94)
.L_94:
        /*006c*/ 	.word	0x00000000
        /*0070*/ 	.short	0x0002
        /*0072*/ 	.short	0x0010
        /*0074*/ 	.byte	0x00, 0xf0, 0x21, 0x31


	//----- nvinfo : EIATTR_KPARAM_INFO
	.align		4
.L_95:
        /*0078*/ 	.byte	0x04, 0x17
        /*007a*/ 	.short	(.L_97 - .L_96)
.L_96:
        /*007c*/ 	.word	0x00000000
        /*0080*/ 	.short	0x0001
        /*0082*/ 	.short	0x0008
        /*0084*/ 	.byte	0x00, 0xf0, 0x21, 0x00


	//----- nvinfo : EIATTR_KPARAM_INFO
	.align		4
.L_97:
        /*0088*/ 	.byte	0x04, 0x17
        /*008a*/ 	.short	(.L_99 - .L_98)
.L_98:
        /*008c*/ 	.word	0x00000000
        /*0090*/ 	.short	0x0000
        /*0092*/ 	.short	0x0000
        /*0094*/ 	.byte	0x00, 0xf0, 0x21, 0x00


	//----- nvinfo : EIATTR_SPARSE_MMA_MASK
	.align		4
.L_99:
        /*0098*/ 	.byte	0x03, 0x50
        /*009a*/ 	.short	0x0000


	//----- nvinfo : EIATTR_MAXREG_COUNT
	.align		4
        /*009c*/ 	.byte	0x03, 0x1b
        /*009e*/ 	.short	0x00ff


	//----- nvinfo : EIATTR_MERCURY_ISA_VERSION
	.align		4
        /*00a0*/ 	.byte	0x03, 0x5f
        /*00a2*/ 	.short	0x0101


	//----- nvinfo : EIATTR_EXIT_INSTR_OFFSETS
	.align		4
        /*00a4*/ 	.byte	0x04, 0x1c
        /*00a6*/ 	.short	(.L_101 - .L_100)


	//   ....[0]....
.L_100:
        /*00a8*/ 	.word	0x000002e0


	//   ....[1]....
        /*00ac*/ 	.word	0x000005b0


	//   ....[2]....
        /*00b0*/ 	.word	0x00000600


	//   ....[3]....
        /*00b4*/ 	.word	0x00000700


	//----- nvinfo : EIATTR_CRS_STACK_SIZE
	.align		4
.L_101:
        /*00b8*/ 	.byte	0x04, 0x1e
        /*00ba*/ 	.short	(.L_103 - .L_102)
.L_102:
        /*00bc*/ 	.word	0x00000000


	//----- nvinfo : EIATTR_CBANK_PARAM_SIZE
	.align		4
.L_103:
        /*00c0*/ 	.byte	0x03, 0x19
        /*00c2*/ 	.short	0x0c79


	//----- nvinfo : EIATTR_PARAM_CBANK
	.align		4
        /*00c4*/ 	.byte	0x04, 0x0a
        /*00c6*/ 	.short	(.L_105 - .L_104)
	.align		4
.L_104:
        /*00c8*/ 	.word	index@(.nv.constant0._Z25multi_tensor_apply_kernelI18TensorListMetadataILi2EE17LAMBStage2FunctorIfEJPfS4_ffbEEvlPViT_T0_DpT1_)
        /*00cc*/ 	.short	0x0210
        /*00ce*/ 	.short	0x0c79


	//----- nvinfo : EIATTR_SW_WAR
	.align		4
.L_105:
        /*00d0*/ 	.byte	0x04, 0x36
        /*00d2*/ 	.short	(.L_107 - .L_106)
.L_106:
        /*00d4*/ 	.word	0x00000008
.L_107:


//--------------------- .nv.info._Z25multi_tensor_apply_kernelI18TensorListMetadataILi4EE17LAMBStage1FunctorIN3c104HalfEEJffffff10adamMode_tfPffEEvlPViT_T0_DpT1_ --------------------------
	.section	.nv.info._Z25multi_tensor_apply_kernelI18TensorListMetadataILi4EE17LAMBStage1FunctorIN3c104HalfEEJffffff10adamMode_tfPffEEvlPViT_T0_DpT1_,"",@"SHT_CUDA_INFO"
	.sectionflags	@""
	.align	4


	//----- nvinfo : EIATTR_CUDA_API_VERSION
	.align		4
        /*0000*/ 	.byte	0x04, 0x37
        /*0002*/ 	.short	(.L_109 - .L_108)
.L_108:
        /*0004*/ 	.word	0x00000082


	//----- nvinfo : EIATTR_KPARAM_INFO
	.align		4
.L_109:
        /*0008*/ 	.byte	0x04, 0x17
        /*000a*/ 	.short	(.L_111 - .L_110)
.L_110:
        /*000c*/ 	.word	0x00000000
        /*0010*/ 	.short	0x000d
        /*0012*/ 	.short	0x0c28
        /*0014*/ 	.byte	0x00, 0xf0, 0x11, 0x00


	//----- nvinfo : EIATTR_KPARAM_INFO
	.align		4
.L_111:
        /*0018*/ 	.byte	0x04, 0x17
        /*001a*/ 	.short	(.L_113 - .L_112)
.L_112:
        /*001c*/ 	.word	0x00000000
        /*0020*/ 	.short	0x000c
        /*0022*/ 	.short	0x0c20
        /*0024*/ 	.byte	0x00, 0xf0, 0x21, 0x00


	//----- nvinfo : EIATTR_KPARAM_INFO
	.align		4
.L_113:
        /*0028*/ 	.byte	0x04, 0x17
        /*002a*/ 	.short	(.L_115 - .L_114)
.L_114:
        /*002c*/ 	.word	0x00000000
        /*0030*/ 	.short	0x000b
        /*0032*/ 	.short	0x0c18
        /*0034*/ 	.byte	0x00, 0xf0, 0x11, 0x00


	//----- nvinfo : EIATTR_KPARAM_INFO
	.align		4
.L_115:
        /*0038*/ 	.byte	0x04, 0x17
        /*003a*/ 	.short	(.L_117 - .L_116)
.L_116:
        /*003c*/ 	.word	0x00000000
        /*0040*/ 	.short	0x000a
        /*0042*/ 	.short	0x0c14
        /*0044*/ 	.byte	0x00, 0xf0, 0x11, 0x00


	//----- nvinfo : EIATTR_KPARAM_INFO
	.align		4
.L_117:
        /*0048*/ 	.byte	0x04, 0x17
        /*004a*/ 	.short	(.L_119 - .L_118)
.L_118:
        /*004c*/ 	.word	0x00000000
        /*0050*/ 	.short	0x0009
        /*0052*/ 	.short	0x0c10
        /*0054*/ 	.byte	0x00, 0xf0, 0x11, 0x00


	//----- nvinfo : EIATTR_KPARAM_INFO
	.align		4
.L_119:
        /*0058*/ 	.byte	0x04, 0x17
        /*005a*/ 	.short	(.L_121 - .L_120)
.L_120:
        /*005c*/ 	.word	0x00000000
        /*0060*/ 	.short	0x0008
        /*0062*/ 	.short	0x0c0c
        /*0064*/ 	.byte	0x00, 0xf0, 0x11, 0x00


	//----- nvinfo : EIATTR_KPARAM_INFO
	.align		4
.L_121:
        /*0068*/ 	.byte	0x04, 0x17
        /*006a*/ 	.short	(.L_123 - .L_122)
.L_122:
        /*006c*/ 	.word	0x00000000
        /*0070*/ 	.short	0x0007
        /*0072*/ 	.short	0x0c08
        /*0074*/ 	.byte	0x00, 0xf0, 0x11, 0x00


	//----- nvinfo : EIATTR_KPARAM_INFO
	.align		4
.L_123:
        /*0078*/ 	.byte	0x04, 0x17
        /*007a*/ 	.short	(.L_125 - .L_124)
.L_124:
        /*007c*/ 	.word	0x00000000
        /*0080*/ 	.short	0x0006
        /*0082*/ 	.short	0x0c04
        /*0084*/ 	.byte	0x00, 0xf0, 0x11, 0x00


	//----- nvinfo : EIATTR_KPARAM_INFO
	.align		4
.L_125:
        /*0088*/ 	.byte	0x04, 0x17
        /*008a*/ 	.short	(.L_127 - .L_126)
.L_126:
        /*008c*/ 	.word	0x00000000
        /*0090*/ 	.short	0x0005
        /*0092*/ 	.short	0x0c00
        /*0094*/ 	.byte	0x00, 0xf0, 0x11, 0x00


	//----- nvinfo : EIATTR_KPARAM_INFO
	.align		4
.L_127:
        /*0098*/ 	.byte	0x04, 0x17
        /*009a*/ 	.short	(.L_129 - .L_128)
.L_128:
        /*009c*/ 	.word	0x00000000
        /*00a0*/ 	.short	0x0004
        /*00a2*/ 	.short	0x0bfc
        /*00a4*/ 	.byte	0x00, 0xf0, 0x11, 0x00


	//----- nvinfo : EIATTR_KPARAM_INFO
	.align		4
.L_129:
        /*00a8*/ 	.byte	0x04, 0x17
        /*00aa*/ 	.short	(.L_131 - .L_130)
.L_130:
        /*00ac*/ 	.word	0x00000000
        /*00b0*/ 	.short	0x0003
        /*00b2*/ 	.short	0x0bf8
        /*00b4*/ 	.byte	0x00, 0xf0, 0x05, 0x00


	//----- nvinfo : EIATTR_KPARAM_INFO
	.align		4
.L_131:
        /*00b8*/ 	.byte	0x04, 0x17
        /*00ba*/ 	.short	(.L_133 - .L_132)
.L_132:
        /*00bc*/ 	.word	0x00000000
        /*00c0*/ 	.short	0x0002
        /*00c2*/ 	.short	0x0010
        /*00c4*/ 	.byte	0x00, 0xf0, 0xa1, 0x2f


	//----- nvinfo : EIATTR_KPARAM_INFO
	.align		4
.L_133:
        /*00c8*/ 	.byte	0x04, 0x17
        /*00ca*/ 	.short	(.L_135 - .L_134)
.L_134:
        /*00cc*/ 	.word	0x00000000
        /*00d0*/ 	.short	0x0001
        /*00d2*/ 	.short	0x0008
        /*00d4*/ 	.byte	0x00, 0xf0, 0x21, 0x00


	//----- nvinfo : EIATTR_KPARAM_INFO
	.align		4
.L_135:
        /*00d8*/ 	.byte	0x04, 0x17
        /*00da*/ 	.short	(.L_137 - .L_136)
.L_136:
        /*00dc*/ 	.word	0x00000000
        /*00e0*/ 	.short	0x0000
        /*00e2*/ 	.short	0x0000
        /*00e4*/ 	.byte	0x00, 0xf0, 0x21, 0x00


	//----- nvinfo : EIATTR_SPARSE_MMA_MASK
	.align		4
.L_137:
        /*00e8*/ 	.byte	0x03, 0x50
        /*00ea*/ 	.short	0x0000


	//----- nvinfo : EIATTR_MAXREG_COUNT
	.align		4
        /*00ec*/ 	.byte	0x03, 0x1b
        /*00ee*/ 	.short	0x00ff


	//----- nvinfo : EIATTR_MERCURY_ISA_VERSION
	.align		4
        /*00f0*/ 	.byte	0x03, 0x5f
        /*00f2*/ 	.short	0x0101


	//----- nvinfo : EIATTR_EXIT_INSTR_OFFSETS
	.align		4
        /*00f4*/ 	.byte	0x04, 0x1c
        /*00f6*/ 	.short	(.L_139 - .L_138)


	//   ....[0]....
.L_138:
        /*00f8*/ 	.word	0x000002a0


	//   ....[1]....
        /*00fc*/ 	.word	0x000016d0


	//   ....[2]....
        /*0100*/ 	.word	0x00001720


	//   ....[3]....
        /*0104*/ 	.word	0x00002500


	//----- nvinfo : EIATTR_CRS_STACK_SIZE
	.align		4
.L_139:
        /*0108*/ 	.byte	0x04, 0x1e
        /*010a*/ 	.short	(.L_141 - .L_140)
.L_140:
        /*010c*/ 	.word	0x00000000


	//----- nvinfo : EIATTR_CBANK_PARAM_SIZE
	.align		4
.L_141:
        /*0110*/ 	.byte	0x03, 0x19
        /*0112*/ 	.short	0x0c2c


	//----- nvinfo : EIATTR_PARAM_CBANK
	.align		4
        /*0114*/ 	.byte	0x04, 0x0a
        /*0116*/ 	.short	(.L_143 - .L_142)
	.align		4
.L_142:
        /*0118*/ 	.word	index@(.nv.constant0._Z25multi_tensor_apply_kernelI18TensorListMetadataILi4EE17LAMBStage1FunctorIN3c104HalfEEJffffff10adamMode_tfPffEEvlPViT_T0_DpT1_)
        /*011c*/ 	.short	0x0210
        /*011e*/ 	.short	0x0c2c


	//----- nvinfo : EIATTR_SW_WAR
	.align		4
.L_143:
        /*0120*/ 	.byte	0x04, 0x36
        /*0122*/ 	.short	(.L_145 - .L_144)
.L_144:
        /*0124*/ 	.word	0x00000008
.L_145:


//--------------------- .nv.info._Z25multi_tensor_apply_kernelI18TensorListMetadataILi4EE17LAMBStage1FunctorIfEJffffff10adamMode_tfPffEEvlPViT_T0_DpT1_ --------------------------
	.section	.nv.info._Z25multi_tensor_apply_kernelI18TensorListMetadataILi4EE17LAMBStage1FunctorIfEJffffff10adamMode_tfPffEEvlPViT_T0_DpT1_,"",@"SHT_CUDA_INFO"
	.sectionflags	@""
	.align	4


	//----- nvinfo : EIATTR_CUDA_API_VERSION
	.align		4
        /*0000*/ 	.byte	0x04, 0x37
        /*0002*/ 	.short	(.L_147 - .L_146)
.L_146:
        /*0004*/ 	.word	0x00000082


	//----- nvinfo : EIATTR_KPARAM_INFO
	.align		4
.L_147:
        /*0008*/ 	.byte	0x04, 0x17
        /*000a*/ 	.short	(.L_149 - .L_148)
.L_148:
        /*000c*/ 	.word	0x00000000
        /*0010*/ 	.short	0x000d
        /*0012*/ 	.short	0x0c28
        /*0014*/ 	.byte	0x00, 0xf0, 0x11, 0x00


	//----- nvinfo : EIATTR_KPARAM_INFO
	.align		4
.L_149:
        /*0018*/ 	.byte	0x04, 0x17
        /*001a*/ 	.short	(.L_151 - .L_150)
.L_150:
        /*001c*/ 	.word	0x00000000
        /*0020*/ 	.short	0x000c
        /*0022*/ 	.short	0x0c20
        /*0024*/ 	.byte	0x00, 0xf0, 0x21, 0x00


	//----- nvinfo : EIATTR_KPARAM_INFO
	.align		4
.L_151:
        /*0028*/ 	.byte	0x04, 0x17
        /*002a*/ 	.short	(.L_153 - .L_152)
.L_152:
        /*002c*/ 	.word	0x00000000
        /*0030*/ 	.short	0x000b
        /*0032*/ 	.short	0x0c18
        /*0034*/ 	.byte	0x00, 0xf0, 0x11, 0x00


	//----- nvinfo : EIATTR_KPARAM_INFO
	.align		4
.L_153:
        /*0038*/ 	.byte	0x04, 0x17
        /*003a*/ 	.short	(.L_155 - .L_154)
.L_154:
        /*003c*/ 	.word	0x00000000
        /*0040*/ 	.short	0x000a
        /*0042*/ 	.short	0x0c14
        /*0044*/ 	.byte	0x00, 0xf0, 0x11, 0x00


	//----- nvinfo : EIATTR_KPARAM_INFO
	.align		4
.L_155:
        /*0048*/ 	.byte	0x04, 0x17
        /*004a*/ 	.short	(.L_157 - .L_156)
.L_156:
        /*004c*/ 	.word	0x00000000
        /*0050*/ 	.short	0x0009
        /*0052*/ 	.short	0x0c10
        /*0054*/ 	.byte	0x00, 0xf0, 0x11, 0x00


	//----- nvinfo : EIATTR_KPARAM_INFO
	.align		4
.L_157:
        /*0058*/ 	.byte	0x04, 0x17
        /*005a*/ 	.short	(.L_159 - .L_158)
.L_158:
        /*005c*/ 	.word	0x00000000
        /*0060*/ 	.short	0x0008
        /*0062*/ 	.short	0x0c0c
        /*0064*/ 	.byte	0x00, 0xf0, 0x11, 0x00


	//----- nvinfo : EIATTR_KPARAM_INFO
	.align		4
.L_159:
        /*0068*/ 	.byte	0x04, 0x17
        /*006a*/ 	.short	(.L_161 - .L_160)
.L_160:
        /*006c*/ 	.word	0x00000000
        /*0070*/ 	.short	0x0007
        /*0072*/ 	.short	0x0c08
        /*0074*/ 	.byte	0x00, 0xf0, 0x11, 0x00


	//----- nvinfo : EIATTR_KPARAM_INFO
	.align		4
.L_161:
        /*0078*/ 	.byte	0x04, 0x17
        /*007a*/ 	.short	(.L_163 - .L_162)
.L_162:
        /*007c*/ 	.word	0x00000000
        /*0080*/ 	.short	0x0006
        /*0082*/ 	.short	0x0c04
        /*0084*/ 	.byte	0x00, 0xf0, 0x11, 0x00


	//----- nvinfo : EIATTR_KPARAM_INFO
	.align		4
.L_163:
        /*0088*/ 	.byte	0x04, 0x17
        /*008a*/ 	.short	(.L_165 - .L_164)
.L_164:
        /*008c*/ 	.word	0x00000000
        /*0090*/ 	.short	0x0005
        /*0092*/ 	.short	0x0c00
        /*0094*/ 	.byte	0x00, 0xf0, 0x11, 0x00


	//----- nvinfo : EIATTR_KPARAM_INFO
	.align		4
.L_165:
        /*0098*/ 	.byte	0x04, 0x17
        /*009a*/ 	.short	(.L_167 - .L_166)
.L_166:
        /*009c*/ 	.word	0x00000000
        /*00a0*/ 	.short	0x0004
        /*00a2*/ 	.short	0x0bfc
        /*00a4*/ 	.byte	0x00, 0xf0, 0x11, 0x00


	//----- nvinfo : EIATTR_KPARAM_INFO
	.align		4
.L_167:
        /*00a8*/ 	.byte	0x04, 0x17
        /*00aa*/ 	.short	(.L_169 - .L_168)
.L_168:
        /*00ac*/ 	.word	0x00000000
        /*00b0*/ 	.short	0x0003
        /*00b2*/ 	.short	0x0bf8
        /*00b4*/ 	.byte	0x00, 0xf0, 0x05, 0x00


	//----- nvinfo : EIATTR_KPARAM_INFO
	.align		4
.L_169:
        /*00b8*/ 	.byte	0x04, 0x17
        /*00ba*/ 	.short	(.L_171 - .L_170)
.L_170:
        /*00bc*/ 	.word	0x00000000
        /*00c0*/ 	.short	0x0002
        /*00c2*/ 	.short	0x0010
        /*00c4*/ 	.byte	0x00, 0xf0, 0xa1, 0x2f


	//----- nvinfo : EIATTR_KPARAM_INFO
	.align		4
.L_171:
        /*00c8*/ 	.byte	0x04, 0x17
        /*00ca*/ 	.short	(.L_173 - .L_172)
.L_172:
        /*00cc*/ 	.word	0x00000000
        /*00d0*/ 	.short	0x0001
        /*00d2*/ 	.short	0x0008
        /*00d4*/ 	.byte	0x00, 0xf0, 0x21, 0x00


	//----- nvinfo : EIATTR_KPARAM_INFO
	.align		4
.L_173:
        /*00d8*/ 	.byte	0x04, 0x17
        /*00da*/ 	.short	(.L_175 - .L_174)
.L_174:
        /*00dc*/ 	.word	0x00000000
        /*00e0*/ 	.short	0x0000
        /*00e2*/ 	.short	0x0000
        /*00e4*/ 	.byte	0x00, 0xf0, 0x21, 0x00


	//----- nvinfo : EIATTR_SPARSE_MMA_MASK
	.align		4
.L_175:
        /*00e8*/ 	.byte	0x03, 0x50
        /*00ea*/ 	.short	0x0000


	//----- nvinfo : EIATTR_MAXREG_COUNT
	.align		4
        /*00ec*/ 	.byte	0x03, 0x1b
        /*00ee*/ 	.short	0x00ff


	//----- nvinfo : EIATTR_MERCURY_ISA_VERSION
	.align		4
        /*00f0*/ 	.byte	0x03, 0x5f
        /*00f2*/ 	.short	0x0101


	//----- nvinfo : EIATTR_EXIT_INSTR_OFFSETS
	.align		4
        /*00f4*/ 	.byte	0x04, 0x1c
        /*00f6*/ 	.short	(.L_177 - .L_176)


	//   ....[0]....
.L_176:
        /*00f8*/ 	.word	0x000002a0


	//   ....[1]....
        /*00fc*/ 	.word	0x00001340


	//   ....[2]....
        /*0100*/ 	.word	0x00001390


	//   ....[3]....
        /*0104*/ 	.word	0x00001d10


	//----- nvinfo : EIATTR_CRS_STACK_SIZE
	.align		4
.L_177:
        /*0108*/ 	.byte	0x04, 0x1e
        /*010a*/ 	.short	(.L_179 - .L_178)
.L_178:
        /*010c*/ 	.word	0x00000000


	//----- nvinfo : EIATTR_CBANK_PARAM_SIZE
	.align		4
.L_179:
        /*0110*/ 	.byte	0x03, 0x19
        /*0112*/ 	.short	0x0c2c


	//----- nvinfo : EIATTR_PARAM_CBANK
	.align		4
        /*0114*/ 	.byte	0x04, 0x0a
        /*0116*/ 	.short	(.L_181 - .L_180)
	.align		4
.L_180:
        /*0118*/ 	.word	index@(.nv.constant0._Z25multi_tensor_apply_kernelI18TensorListMetadataILi4EE17LAMBStage1FunctorIfEJffffff10adamMode_tfPffEEvlPViT_T0_DpT1_)
        /*011c*/ 	.short	0x0210
        /*011e*/ 	.short	0x0c2c


	//----- nvinfo : EIATTR_SW_WAR
	.align		4
.L_181:
        /*0120*/ 	.byte	0x04, 0x36
        /*0122*/ 	.short	(.L_183 - .L_182)
.L_182:
        /*0124*/ 	.word	0x00000008
.L_183:


//--------------------- .nv.callgraph             --------------------------
	.section	.nv.callgraph,"",@"SHT_CUDA_CALLGRAPH"
	.align	4
	.sectionentsize	8
	.align		4
        /*0000*/ 	.word	0x00000000
	.align		4
        /*0004*/ 	.word	0xffffffff
	.align		4
        /*0008*/ 	.word	0x00000000
	.align		4
        /*000c*/ 	.word	0xfffffffe
	.align		4
        /*0010*/ 	.word	0x00000000
	.align		4
        /*0014*/ 	.word	0xfffffffd
	.align		4
        /*0018*/ 	.word	0x00000000
	.align		4
        /*001c*/ 	.word	0xfffffffc


//--------------------- .nv.constant4             --------------------------
	.section	.nv.constant4,"a",@progbits
	.align	8
	.align		8
.nv.constant4:
        /*0000*/ 	.dword	_ZN51_INTERNAL_00723629_20_multi_tensor_lamb_cu_32d6279a4cuda3std3__45__cpo5beginE
	.align		8
        /*0008*/ 	.dword	_ZN51_INTERNAL_00723629_20_multi_tensor_lamb_cu_32d6279a4cuda3std3__45__cpo3endE
	.align		8
        /*0010*/ 	.dword	_ZN51_INTERNAL_00723629_20_multi_tensor_lamb_cu_32d6279a4cuda3std3__45__cpo6cbeginE
	.align		8
        /*0018*/ 	.dword	_ZN51_INTERNAL_00723629_20_multi_tensor_lamb_cu_32d6279a4cuda3std3__45__cpo4cendE
	.align		8
        /*0020*/ 	.dword	_ZN51_INTERNAL_00723629_20_multi_tensor_lamb_cu_32d6279a4cuda3std3__45__cpo6rbeginE
	.align		8
        /*0028*/ 	.dword	_ZN51_INTERNAL_00723629_20_multi_tensor_lamb_cu_32d6279a4cuda3std3__45__cpo4rendE
	.align		8
        /*0030*/ 	.dword	_ZN51_INTERNAL_00723629_20_multi_tensor_lamb_cu_32d6279a4cuda3std3__45__cpo7crbeginE
	.align		8
        /*0038*/ 	.dword	_ZN51_INTERNAL_00723629_20_multi_tensor_lamb_cu_32d6279a4cuda3std3__45__cpo5crendE
	.align		8
        /*0040*/ 	.dword	_ZN51_INTERNAL_00723629_20_multi_tensor_lamb_cu_32d6279a4cuda3std3__453_GLOBAL__N__00723629_20_multi_tensor_lamb_cu_32d6279a6ignoreE
	.align		8
        /*0048*/ 	.dword	_ZN51_INTERNAL_00723629_20_multi_tensor_lamb_cu_32d6279a4cuda3std3__419piecewise_constructE
	.align		8
        /*0050*/ 	.dword	_ZN51_INTERNAL_00723629_20_multi_tensor_lamb_cu_32d6279a4cuda3std3__48in_placeE
	.align		8
        /*0058*/ 	.dword	_ZN51_INTERNAL_00723629_20_multi_tensor_lamb_cu_32d6279a4cuda3std3__420unreachable_sentinelE
	.align		8
        /*0060*/ 	.dword	_ZN51_INTERNAL_00723629_20_multi_tensor_lamb_cu_32d6279a4cuda3std6ranges3__45__cpo4swapE
	.align		8
        /*0068*/ 	.dword	_ZN51_INTERNAL_00723629_20_multi_tensor_lamb_cu_32d6279a4cuda3std6ranges3__45__cpo9iter_moveE
	.align		8
        /*0070*/ 	.dword	_ZN51_INTERNAL_00723629_20_multi_tensor_lamb_cu_32d6279a4cuda3std6ranges3__45__cpo5beginE
	.align		8
        /*0078*/ 	.dword	_ZN51_INTERNAL_00723629_20_multi_tensor_lamb_cu_32d6279a4cuda3std6ranges3__45__cpo3endE
	.align		8
        /*0080*/ 	.dword	_ZN51_INTERNAL_00723629_20_multi_tensor_lamb_cu_32d6279a4cuda3std6ranges3__45__cpo6cbeginE
	.align		8
        /*0088*/ 	.dword	_ZN51_INTERNAL_00723629_20_multi_tensor_lamb_cu_32d6279a4cuda3std6ranges3__45__cpo4cendE
	.align		8
        /*0090*/ 	.dword	_ZN51_INTERNAL_00723629_20_multi_tensor_lamb_cu_32d6279a4cuda3std6ranges3__45__cpo7advanceE
	.align		8
        /*0098*/ 	.dword	_ZN51_INTERNAL_00723629_20_multi_tensor_lamb_cu_32d6279a4cuda3std6ranges3__45__cpo9iter_swapE
	.align		8
        /*00a0*/ 	.dword	_ZN51_INTERNAL_00723629_20_multi_tensor_lamb_cu_32d6279a4cuda3std6ranges3__45__cpo4nextE
	.align		8
        /*00a8*/ 	.dword	_ZN51_INTERNAL_00723629_20_multi_tensor_lamb_cu_32d6279a4cuda3std6ranges3__45__cpo4prevE
	.align		8
        /*00b0*/ 	.dword	_ZN51_INTERNAL_00723629_20_multi_tensor_lamb_cu_32d6279a4cuda3std6ranges3__45__cpo4dataE
	.align		8
        /*00b8*/ 	.dword	_ZN51_INTERNAL_00723629_20_multi_tensor_lamb_cu_32d6279a4cuda3std6ranges3__45__cpo5cdataE
	.align		8
        /*00c0*/ 	.dword	_ZN51_INTERNAL_00723629_20_multi_tensor_lamb_cu_32d6279a4cuda3std6ranges3__45__cpo4sizeE
	.align		8
        /*00c8*/ 	.dword	_ZN51_INTERNAL_00723629_20_multi_tensor_lamb_cu_32d6279a4cuda3std6ranges3__45__cpo5ssizeE
	.align		8
        /*00d0*/ 	.dword	_ZN51_INTERNAL_00723629_20_multi_tensor_lamb_cu_32d6279a4cuda3std6ranges3__45__cpo8distanceE
	.align		8
        /*00d8*/ 	.dword	_ZN51_INTERNAL_00723629_20_multi_tensor_lamb_cu_32d6279a6thrust23THRUST_300001_SM_900_NS6system6detail10sequential3seqE


//--------------------- .text._Z25multi_tensor_apply_kernelI18TensorListMetadataILi2EE17LAMBStage2FunctorIN3c104HalfEEJPfS6_ffbEEvlPViT_T0_DpT1_ --------------------------
	.section	.text._Z25multi_tensor_apply_kernelI18TensorListMetadataILi2EE17LAMBStage2FunctorIN3c104HalfEEJPfS6_ffbEEvlPViT_T0_DpT1_,"ax",@progbits
	.align	128
        .global         _Z25multi_tensor_apply_kernelI18TensorListMetadataILi2EE17LAMBStage2FunctorIN3c104HalfEEJPfS6_ffbEEvlPViT_T0_DpT1_
        .type           _Z25multi_tensor_apply_kernelI18TensorListMetadataILi2EE17LAMBStage2FunctorIN3c104HalfEEJPfS6_ffbEEvlPViT_T0_DpT1_,@function
        .size           _Z25multi_tensor_apply_kernelI18TensorListMetadataILi2EE17LAMBStage2FunctorIN3c104HalfEEJPfS6_ffbEEvlPViT_T0_DpT1_,(.L_x_46 - _Z25multi_tensor_apply_kernelI18TensorListMetadataILi2EE17LAMBStage2FunctorIN3c104HalfEEJPfS6_ffbEEvlPViT_T0_DpT1_)
        .other          _Z25multi_tensor_apply_kernelI18TensorListMetadataILi2EE17LAMBStage2FunctorIN3c104HalfEEJPfS6_ffbEEvlPViT_T0_DpT1_,@"STO_CUDA_ENTRY STV_DEFAULT"
_Z25multi_tensor_apply_kernelI18TensorListMetadataILi2EE17LAMBStage2FunctorIN3c104HalfEEJPfS6_ffbEEvlPViT_T0_DpT1_:
.text._Z25multi_tensor_apply_kernelI18TensorListMetadataILi2EE17LAMBStage2FunctorIN3c104HalfEEJPfS6_ffbEEvlPViT_T0_DpT1_:
[----:B------:R-:W-:Y:S01]  /*0000*/  LDC R1, c[0x0][0x28] ;  /* 0x00000a00ff017b82 */ /* 0x000fe20000000800 */
[----:B------:R-:W0:Y:S01]  /*0010*/  S2R R6, SR_CTAID.X ;  /* 0x0000000000067919 */ /* 0x000e220000002500 */
[----:B------:R-:W-:-:S06]  /*0020*/  HFMA2.MMA R5, -RZ, RZ, 0, 9.5367431640625e-07 ;  /* 0x00000010ff057435 */ /* 0x000fcc00000001ff */
[----:B------:R-:W1:Y:S01]  /*0030*/  LDC R3, c[0x0][0x210] ;  /* 0x00008400ff037b82 */ /* 0x000e620000000800 */
[----:B------:R-:W-:Y:S01]  /*0040*/  ULDC.U8 UR4, c[0x0][0xe88] ;  /* 0x0003a20000047ab9 */ /* 0x000fe20000000000 */
[----:B------:R-:W-:Y:S01]  /*0050*/  ULDC UR5, c[0x0][0xe84] ;  /* 0x0003a10000057ab9 */ /* 0x000fe20000000800 */
[----:B------:R-:W-:Y:S01]  /*0060*/  UPRMT UR4, UR4, 0x8880, URZ ;  /* 0x0000888004047896 */ /* 0x000fe2000800003f */
[----:B------:R-:W-:Y:S01]  /*0070*/  FSETP.NEU.FTZ.AND P2, PT, RZ, UR5, PT ;  /* 0x00000005ff007c0b */ /* 0x000fe2000bf5d000 */
[----:B------:R-:W-:Y:S01]  /*0080*/  ULDC UR5, c[0x0][0xe80] ;  /* 0x0003a00000057ab9 */ /* 0x000fe20000000800 */
[----:B------:R-:W-:-:S03]  /*0090*/  ULDC.64 UR6, c[0x0][0x208] ;  /* 0x0000820000067ab9 */ /* 0x000fc60000000a00 */
[----:B------:R-:W-:Y:S01]  /*00a0*/  ISETP.EQ.AND P3, PT, RZ, UR4, PT ;  /* 0x00000004ff007c0c */ /* 0x000fe2000bf62270 */
[----:B------:R-:W-:Y:S01]  /*00b0*/  ULDC UR4, c[0x0][0xe60] ;  /* 0x0003980000047ab9 */ /* 0x000fe20000000800 */
[----:B0-----:R-:W0:Y:S01]  /*00c0*/  LDC.U8 R4, c[0x0][R6+0x820] ;  /* 0x0002080006047b82 */ /* 0x001e220000000000 */
[----:B------:R-:W-:-:S07]  /*00d0*/  LEA R2, R6, R5, 0x2 ;  /* 0x0000000506027211 */ /* 0x000fce00078e10ff */
[----:B------:R-:W1:Y:S01]  /*00e0*/  LDC R2, c[0x0][R2+0x950] ;  /* 0x0002540002027b82 */ /* 0x000e620000000800 */
[C---:B0-----:R-:W-:Y:S01]  /*00f0*/  IMAD R5, R4.reuse, 0x8, R5 ;  /* 0x0000000804057824 */ /* 0x041fe200078e0205 */
[----:B------:R-:W-:-:S06]  /*0100*/  IADD3 R9, R4, UR4, RZ ;  /* 0x0000000404097c10 */ /* 0x000fcc000fffe0ff */
[----:B------:R-:W0:Y:S01]  /*0110*/  LDC.64 R14, c[0x0][R5+0x210] ;  /* 0x00008400050e7b82 */ /* 0x000e220000000a00 */
[----:B-1----:R-:W-:Y:S02]  /*0120*/  IMAD R7, R2, R3, RZ ;  /* 0x0000000302077224 */ /* 0x002fe400078e02ff */
[----:B------:R-:W-:-:S05]  /*0130*/  IMAD.U32 R2, RZ, RZ, UR5 ;  /* 0x00000005ff027e24 */ /* 0x000fca000f8e00ff */
[----:B------:R-:W1:Y:S08]  /*0140*/  LDC.64 R12, c[0x0][R5+0x410] ;  /* 0x00010400050c7b82 */ /* 0x000e700000000a00 */
[----:B------:R-:W2:Y:S01]  /*0150*/  LDC R0, c[0x0][R5+0x610] ;  /* 0x0001840005007b82 */ /* 0x000ea20000000800 */
[----:B0-----:R-:W-:-:S03]  /*0160*/  IMAD.WIDE R14, R7, 0x2, R14 ;  /* 0x00000002070e7825 */ /* 0x001fc600078e020e */
[----:B------:R-:W-:Y:S01]  /*0170*/  LOP3.LUT P4, RZ, R14, 0x7, RZ, 0xc0, !PT ;  /* 0x000000070eff7812 */ /* 0x000fe2000788c0ff */
[----:B-1----:R-:W-:-:S03]  /*0180*/  IMAD.WIDE R12, R7, 0x2, R12 ;  /* 0x00000002070c7825 */ /* 0x002fc600078e020c */
[----:B------:R-:W-:Y:S02]  /*0190*/  LOP3.LUT P1, RZ, R12, 0x7, RZ, 0xc0, !PT ;  /* 0x000000070cff7812 */ /* 0x000fe4000782c0ff */
[----:B--2---:R-:W-:-:S04]  /*01a0*/  IADD3 R0, R0, -R7, RZ ;  /* 0x8000000700007210 */ /* 0x004fc80007ffe0ff */
[----:B------:R-:W-:-:S04]  /*01b0*/  LOP3.LUT P0, RZ, R0, 0x3, R3, 0xc8, !PT ;  /* 0x0000000300ff7812 */ /* 0x000fc8000780c803 */
[----:B------:R-:W-:Y:S01]  /*01c0*/  PLOP3.LUT P0, PT, P0, P1, P4, 0x1, 0x0 ;  /* 0x000000000000781c */ /* 0x000fe20000702041 */
[----:B------:R-:W-:-:S12]  /*01d0*/  @!P2 BRA P3, `(.L_x_0) ;  /* 0x000000000034a947 */ /* 0x000fd80001800000 */
[----:B------:R-:W0:Y:S08]  /*01e0*/  LDC.64 R4, c[0x0][0xe70] ;  /* 0x00039c00ff047b82 */ /* 0x000e300000000a00 */
[----:B------:R-:W1:Y:S01]  /*01f0*/  LDC.64 R6, c[0x0][0xe78] ;  /* 0x00039e00ff067b82 */ /* 0x000e620000000a00 */
[----:B0-----:R-:W-:-:S06]  /*0200*/  IMAD.WIDE R4, R9, 0x4, R4 ;  /* 0x0000000409047825 */ /* 0x001fcc00078e0204 */
[----:B------:R-:W2:Y:S01]  /*0210*/  LDG.E R4, desc[UR6][R4.64] ;  /* 0x0000000604047981 */ /* 0x000ea2000c1e1900 */
[----:B-1----:R-:W-:-:S06]  /*0220*/  IMAD.WIDE R6, R9, 0x4, R6 ;  /* 0x0000000409067825 */ /* 0x002fcc00078e0206 */
[----:B------:R-:W3:Y:S01]  /*0230*/  LDG.E R6, desc[UR6][R6.64] ;  /* 0x0000000606067981 */ /* 0x000ee2000c1e1900 */
[----:B--2---:R-:W-:Y:S02]  /*0240*/  FSETP.NEU.FTZ.AND P2, PT, R4, RZ, PT ;  /* 0x000000ff0400720b */ /* 0x004fe40003f5d000 */
[----:B---3--:R-:W-:-:S04]  /*0250*/  FSETP.NEU.FTZ.AND P1, PT, R6, RZ, PT ;  /* 0x000000ff0600720b */ /* 0x008fc80003f3d000 */
[----:B------:R-:W-:-:S13]  /*0260*/  PLOP3.LUT P1, PT, P2, P1, PT, 0x2a, 0x0 ;  /* 0x000000000000781c */ /* 0x000fda0001722572 */
[----:B------:R-:W0:Y:S01]  /*0270*/  @!P1 LDC R11, c[0x0][0xe80] ;  /* 0x0003a000ff0b9b82 */ /* 0x000e220000000800 */
[----:B------:R-:W1:Y:S02]  /*0280*/  @!P1 MUFU.RCP R9, R6 ;  /* 0x0000000600099308 */ /* 0x000e640000001000 */
[----:B-1----:R-:W-:-:S04]  /*0290*/  @!P1 FMUL.FTZ R8, R4, R9 ;  /* 0x0000000904089220 */ /* 0x002fc80000410000 */
[----:B0-----:R-:W-:-:S07]  /*02a0*/  @!P1 FMUL.FTZ R2, R8, R11 ;  /* 0x0000000b08029220 */ /* 0x001fce0000410000 */
.L_x_0:
[----:B------:R-:W-:Y:S05]  /*02b0*/  @P0 BRA `(.L_x_1) ;  /* 0x0000000000f40947 */ /* 0x000fea0003800000 */
[----:B------:R-:W-:-:S04]  /*02c0*/  ISETP.GE.AND P0, PT, R3, 0x1, PT ;  /* 0x000000010300780c */ /* 0x000fc80003f06270 */
[----:B------:R-:W-:-:S13]  /*02d0*/  ISETP.LT.OR P0, PT, R0, 0x1, !P0 ;  /* 0x000000010000780c */ /* 0x000fda0004701670 */
[----:B------:R-:W-:Y:S05]  /*02e0*/  @P0 EXIT ;  /* 0x000000000000094d */ /* 0x000fea0003800000 */
[----:B------:R-:W0:Y:S01]  /*02f0*/  S2R R3, SR_TID.X ;  /* 0x0000000000037919 */ /* 0x000e220000002100 */
[----:B------:R-:W-:Y:S01]  /*0300*/  ULDC UR5, c[0x0][0x0] ;  /* 0x0000000000057ab9 */ /* 0x000fe20000000800 */
[----:B------:R-:W-:-:S05]  /*0310*/  UMOV UR4, URZ ;  /* 0x0000003f00047c82 */ /* 0x000fca0008000000 */
.L_x_2:
[----:B------:R-:W1:Y:S01]  /*0320*/  LDC R8, c[0x0][0x210] ;  /* 0x00008400ff087b82 */ /* 0x000e620000000800 */
[----:B0-----:R-:W-:-:S05]  /*0330*/  IADD3 R18, R3, UR4, RZ ;  /* 0x0000000403127c10 */ /* 0x001fca000fffe0ff */
[----:B------:R-:W-:-:S05]  /*0340*/  VIADD R19, R18, UR5 ;  /* 0x0000000512137c36 */ /* 0x000fca0008000000 */
[----:B------:R-:W-:-:S04]  /*0350*/  IADD3 R29, R19, UR5, RZ ;  /* 0x00000005131d7c10 */ /* 0x000fc8000fffe0ff */
[C---:B------:R-:W-:Y:S02]  /*0360*/  IADD3 R25, R29.reuse, UR5, RZ ;  /* 0x000000051d197c10 */ /* 0x040fe4000fffe0ff */
[-C--:B-1----:R-:W-:Y:S02]  /*0370*/  ISETP.GE.AND P2, PT, R29, R8.reuse, PT ;  /* 0x000000081d00720c */ /* 0x082fe40003f46270 */
[----:B------:R-:W-:Y:S02]  /*0380*/  ISETP.GE.AND P1, PT, R19, R8, PT ;  /* 0x000000081300720c */ /* 0x000fe40003f26270 */
[----:B------:R-:W-:Y:S02]  /*0390*/  ISETP.LT.AND P3, PT, R29, R0, !P2 ;  /* 0x000000001d00720c */ /* 0x000fe40005761270 */
[----:B------:R-:W-:Y:S02]  /*03a0*/  ISETP.GE.AND P2, PT, R25, R8, PT ;  /* 0x000000081900720c */ /* 0x000fe40003f46270 */
[----:B------:R-:W-:-:S02]  /*03b0*/  ISETP.LT.AND P1, PT, R19, R0, !P1 ;  /* 0x000000001300720c */ /* 0x000fc40004f21270 */
[----:B------:R-:W-:Y:S02]  /*03c0*/  ISETP.LT.AND P2, PT, R25, R0, !P2 ;  /* 0x000000001900720c */ /* 0x000fe40005741270 */
[----:B------:R-:W-:-:S04]  /*03d0*/  ISETP.GE.AND P0, PT, R18, R8, PT ;  /* 0x000000081200720c */ /* 0x000fc80003f06270 */
[----:B------:R-:W-:Y:S01]  /*03e0*/  ISETP.LT.AND P0, PT, R18, R0, !P0 ;  /* 0x000000001200720c */ /* 0x000fe20004701270 */
[----:B------:R-:W-:-:S04]  /*03f0*/  @P3 IMAD.WIDE R22, R29, 0x2, R14 ;  /* 0x000000021d163825 */ /* 0x000fc800078e020e */
[--C-:B------:R-:W-:Y:S02]  /*0400*/  @P1 IMAD.WIDE R20, R19, 0x2, R14.reuse ;  /* 0x0000000213141825 */ /* 0x100fe400078e020e */
[----:B------:R-:W2:Y:S02]  /*0410*/  @P3 LDG.E.U16 R22, desc[UR6][R22.64] ;  /* 0x0000000616163981 */ /* 0x000ea4000c1e1500 */
[--C-:B------:R-:W-:Y:S02]  /*0420*/  @P2 IMAD.WIDE R16, R25, 0x2, R14.reuse ;  /* 0x0000000219102825 */ /* 0x100fe400078e020e */
[----:B------:R-:W3:Y:S02]  /*0430*/  @P1 LDG.E.U16 R20, desc[UR6][R20.64] ;  /* 0x0000000614141981 */ /* 0x000ee4000c1e1500 */
[----:B------:R-:W-:-:S06]  /*0440*/  @P0 IMAD.WIDE R26, R18, 0x2, R14 ;  /* 0x00000002121a0825 */ /* 0x000fcc00078e020e */
[----:B------:R-:W4:Y:S04]  /*0450*/  @P0 LDG.E.U16 R26, desc[UR6][R26.64] ;  /* 0x000000061a1a0981 */ /* 0x000f28000c1e1500 */
[----:B------:R0:W5:Y:S02]  /*0460*/  @P2 LDG.E.U16 R21, desc[UR6][R16.64] ;  /* 0x0000000610152981 */ /* 0x000164000c1e1500 */
[----:B0-----:R-:W-:-:S05]  /*0470*/  IMAD.WIDE R16, R18, 0x2, R12 ;  /* 0x0000000212107825 */ /* 0x001fca00078e020c */
[----:B------:R-:W4:Y:S01]  /*0480*/  @P0 LDG.E.U16 R28, desc[UR6][R16.64] ;  /* 0x00000006101c0981 */ /* 0x000f22000c1e1500 */
[----:B------:R-:W-:-:S04]  /*0490*/  IMAD.WIDE R18, R19, 0x2, R12 ;  /* 0x0000000213127825 */ /* 0x000fc800078e020c */
[----:B--2---:R-:W-:Y:S02]  /*04a0*/  @P3 HADD2.F32 R9, -RZ, R22.H0_H0 ;  /* 0x20000016ff093230 */ /* 0x004fe40000004100 */
[----:B---3--:R-:W-:Y:S02]  /*04b0*/  @P1 HADD2.F32 R7, -RZ, R20.H0_H0 ;  /* 0x20000014ff071230 */ /* 0x008fe40000004100 */
[----:B------:R-:W-:-:S05]  /*04c0*/  IMAD.WIDE R22, R25, 0x2, R12 ;  /* 0x0000000219167825 */ /* 0x000fca00078e020c */
[----:B------:R-:W2:Y:S01]  /*04d0*/  @P2 LDG.E.U16 R27, desc[UR6][R22.64] ;  /* 0x00000006161b2981 */ /* 0x000ea2000c1e1500 */
[----:B-----5:R-:W-:Y:S02]  /*04e0*/  @P2 HADD2.F32 R11, -RZ, R21.H0_H0 ;  /* 0x20000015ff0b2230 */ /* 0x020fe40000004100 */
[----:B------:R-:W-:-:S04]  /*04f0*/  IMAD.WIDE R20, R29, 0x2, R12 ;  /* 0x000000021d147825 */ /* 0x000fc800078e020c */
[----:B----4-:R-:W-:Y:S01]  /*0500*/  @P0 HADD2.F32 R5, -RZ, R26.H0_H0 ;  /* 0x2000001aff050230 */ /* 0x010fe20000004100 */
[----:B------:R-:W3:Y:S04]  /*0510*/  @P3 LDG.E.U16 R25, desc[UR6][R20.64] ;  /* 0x0000000614193981 */ /* 0x000ee8000c1e1500 */
[----:B------:R-:W4:Y:S01]  /*0520*/  @P1 LDG.E.U16 R26, desc[UR6][R18.64] ;  /* 0x00000006121a1981 */ /* 0x000f22000c1e1500 */
[----:B------:R-:W-:-:S05]  /*0530*/  @P0 HADD2.F32 R10, -RZ, R28.H0_H0 ;  /* 0x2000001cff0a0230 */ /* 0x000fca0000004100 */
[----:B------:R-:W-:Y:S01]  /*0540*/  FFMA.FTZ R10, R5, -R2, R10 ;  /* 0x80000002050a7223 */ /* 0x000fe2000001000a */
[----:B------:R-:W-:Y:S01]  /*0550*/  ULEA UR4, UR5, UR4, 0x2 ;  /* 0x0000000405047291 */ /* 0x000fe2000f8e103f */
[----:B--2---:R-:W-:Y:S02]  /*0560*/  @P2 HADD2.F32 R6, -RZ, R27.H0_H0 ;  /* 0x2000001bff062230 */ /* 0x004fe40000004100 */
[----:B---3--:R-:W-:Y:S01]  /*0570*/  @P3 HADD2.F32 R4, -RZ, R25.H0_H0 ;  /* 0x20000019ff043230 */ /* 0x008fe20000004100 */
[----:B------:R-:W-:Y:S01]  /*0580*/  @P0 F2FP.F16.F32.PACK_AB R25, RZ, R10 ;  /* 0x0000000aff19023e */ /* 0x000fe200000000ff */
[----:B----4-:R-:W-:-:S03]  /*0590*/  @P1 HADD2.F32 R24, -RZ, R26.H0_H0 ;  /* 0x2000001aff181230 */ /* 0x010fc60000004100 */
[----:B------:R-:W-:Y:S01]  /*05a0*/  PRMT R27, R25, 0x7610, R27 ;  /* 0x00007610191b7816 */ /* 0x000fe2000000001b */
[-C--:B------:R-:W-:Y:S01]  /*05b0*/  FFMA.FTZ R4, R9, -R2.reuse, R4 ;  /* 0x8000000209047223 */ /* 0x080fe20000010004 */
[-C--:B------:R-:W-:Y:S01]  /*05c0*/  FFMA.FTZ R6, R11, -R2.reuse, R6 ;  /* 0x800000020b067223 */ /* 0x080fe20000010006 */
[----:B------:R-:W-:Y:S02]  /*05d0*/  FFMA.FTZ R24, R7, -R2, R24 ;  /* 0x8000000207187223 */ /* 0x000fe40000010018 */
[----:B------:R0:W-:Y:S01]  /*05e0*/  @P0 STG.E.U16 desc[UR6][R16.64], R27 ;  /* 0x0000001b10000986 */ /* 0x0001e2000c101506 */
[----:B------:R-:W-:Y:S02]  /*05f0*/  @P3 F2FP.F16.F32.PACK_AB R25, RZ, R4 ;  /* 0x00000004ff19323e */ /* 0x000fe400000000ff */
[----:B------:R-:W-:Y:S02]  /*0600*/  @P2 F2FP.F16.F32.PACK_AB R26, RZ, R6 ;  /* 0x00000006ff1a223e */ /* 0x000fe400000000ff */
[----:B0-----:R-:W-:-:S05]  /*0610*/  @P1 F2FP.F16.F32.PACK_AB R17, RZ, R24 ;  /* 0x00000018ff11123e */ /* 0x001fca00000000ff */
[----:B------:R1:W-:Y:S04]  /*0620*/  @P1 STG.E.U16 desc[UR6][R18.64], R17 ;  /* 0x0000001112001986 */ /* 0x0003e8000c101506 */
[----:B------:R1:W-:Y:S04]  /*0630*/  @P3 STG.E.U16 desc[UR6][R20.64], R25 ;  /* 0x0000001914003986 */ /* 0x0003e8000c101506 */
[----:B------:R1:W-:Y:S01]  /*0640*/  @P2 STG.E.U16 desc[UR6][R22.64], R26 ;  /* 0x0000001a16002986 */ /* 0x0003e2000c101506 */
[----:B------:R-:W-:Y:S02]  /*0650*/  ISETP.LE.AND P0, PT, R8, UR4, PT ;  /* 0x0000000408007c0c */ /* 0x000fe4000bf03270 */
[----:B------:R-:W-:-:S13]  /*0660*/  ISETP.GT.AND P1, PT, R0, UR4, PT ;  /* 0x0000000400007c0c */ /* 0x000fda000bf24270 */
[----:B-1----:R-:W-:Y:S05]  /*0670*/  @!P0 BRA P1, `(.L_x_2) ;  /* 0xfffffffc00288947 */ /* 0x002fea000083ffff */
[----:B------:R-:W-:Y:S05]  /*0680*/  EXIT ;  /* 0x000000000000794d */ /* 0x000fea0003800000 */
.L_x_1:
[----:B------:R-:W0:Y:S02]  /*0690*/  S2R R7, SR_TID.X ;  /* 0x0000000000077919 */ /* 0x000e240000002100 */
[----:B0-----:R-:W-:-:S05]  /*06a0*/  IMAD.SHL.U32 R4, R7, 0x4, RZ ;  /* 0x0000000407047824 */ /* 0x001fca00078e00ff */
[----:B------:R-:W-:-:S04]  /*06b0*/  ISETP.GE.AND P0, PT, R4, R3, PT ;  /* 0x000000030400720c */ /* 0x000fc80003f06270 */
[----:B------:R-:W-:-:S13]  /*06c0*/  ISETP.GE.OR P0, PT, R4, R0, P0 ;  /* 0x000000000400720c */ /* 0x000fda0000706670 */
[----:B------:R-:W-:Y:S05]  /*06d0*/  @P0 EXIT ;  /* 0x000000000000094d */ /* 0x000fea0003800000 */
[----:B------:R-:W-:-:S05]  /*06e0*/  ULDC UR4, c[0x0][0x0] ;  /* 0x0000000000047ab9 */ /* 0x000fca0000000800 */
.L_x_3:
[----:B------:R-:W-:-:S04]  /*06f0*/  IMAD.WIDE R10, R7, 0x8, R14 ;  /* 0x00000008070a7825 */ /* 0x000fc800078e020e */
[C---:B------:R-:W-:Y:S02]  /*0700*/  IMAD.WIDE R4, R7.reuse, 0x8, R12 ;  /* 0x0000000807047825 */ /* 0x040fe400078e020c */
[----:B------:R-:W2:Y:S04]  /*0710*/  LDG.E.64 R10, desc[UR6][R10.64] ;  /* 0x000000060a0a7981 */ /* 0x000ea8000c1e1b00 */
[----:B------:R-:W3:Y:S01]  /*0720*/  LDG.E.64 R8, desc[UR6][R4.64] ;  /* 0x0000000604087981 */ /* 0x000ee2000c1e1b00 */
[----:B------:R-:W-:Y:S01]  /*0730*/  IADD3 R7, R7, UR4, RZ ;  /* 0x0000000407077c10 */ /* 0x000fe2000fffe0ff */
[----:B--2---:R-:W-:Y:S01]  /*0740*/  HADD2.F32 R6, -RZ, R11.H0_H0 ;  /* 0x2000000bff067230 */ /* 0x004fe20000004100 */
[----:B------:R-:W-:Y:S01]  /*0750*/  SHF.R.U32.HI R16, RZ, 0x10, R11 ;  /* 0x00000010ff107819 */ /* 0x000fe2000001160b */
[----:B---3--:R-:W-:Y:S01]  /*0760*/  HADD2.F32 R17, -RZ, R9.H0_H0 ;  /* 0x20000009ff117230 */ /* 0x008fe20000004100 */
[----:B------:R-:W-:-:S02]  /*0770*/  SHF.R.U32.HI R19, RZ, 0x10, R9 ;  /* 0x00000010ff137819 */ /* 0x000fc40000011609 */
[----:B------:R-:W-:Y:S02]  /*0780*/  SHF.R.U64 R9, R8, 0x10, R9 ;  /* 0x0000001008097819 */ /* 0x000fe40000001209 */
[-C--:B------:R-:W-:Y:S01]  /*0790*/  FFMA.FTZ R17, R6, -R2.reuse, R17 ;  /* 0x8000000206117223 */ /* 0x080fe20000010011 */
[----:B------:R-:W-:Y:S01]  /*07a0*/  HADD2.F32 R6, -RZ, R16.H0_H0 ;  /* 0x20000010ff067230 */ /* 0x000fe20000004100 */
[----:B------:R-:W-:Y:S01]  /*07b0*/  SHF.R.U64 R16, R10, 0x10, R11 ;  /* 0x000000100a107819 */ /* 0x000fe2000000120b */
[----:B------:R-:W-:Y:S02]  /*07c0*/  HADD2.F32 R19, -RZ, R19.H0_H0 ;  /* 0x20000013ff137230 */ /* 0x000fe40000004100 */
[----:B------:R-:W-:Y:S01]  /*07d0*/  HADD2.F32 R9, -RZ, R9.H0_H0 ;  /* 0x20000009ff097230 */ /* 0x000fe20000004100 */
[----:B------:R-:W-:Y:S01]  /*07e0*/  F2F.F16.F32 R17, R17 ;  /* 0x0000001100117304 */ /* 0x000fe20000200800 */
[----:B------:R-:W-:Y:S02]  /*07f0*/  HADD2.F32 R10, -RZ, R10.H0_H0 ;  /* 0x2000000aff0a7230 */ /* 0x000fe40000004100 */
[----:B------:R-:W-:Y:S01]  /*0800*/  FFMA.FTZ R19, R6, -R2, R19 ;  /* 0x8000000206137223 */ /* 0x000fe20000010013 */
[----:B------:R-:W-:-:S05]  /*0810*/  HADD2.F32 R6, -RZ, R16.H0_H0 ;  /* 0x20000010ff067230 */ /* 0x000fca0000004100 */
[-C--:B------:R-:W-:Y:S01]  /*0820*/  FFMA.FTZ R6, R6, -R2.reuse, R9 ;  /* 0x8000000206067223 */ /* 0x080fe20000010009 */
[----:B------:R-:W-:Y:S01]  /*0830*/  HADD2.F32 R9, -RZ, R8.H0_H0 ;  /* 0x20000008ff097230 */ /* 0x000fe20000004100 */
[----:B------:R-:W0:Y:S04]  /*0840*/  F2F.F16.F32 R16, R19 ;  /* 0x0000001300107304 */ /* 0x000e280000200800 */
[----:B------:R-:W-:-:S04]  /*0850*/  FFMA.FTZ R10, R10, -R2, R9 ;  /* 0x800000020a0a7223 */ /* 0x000fc80000010009 */
[----:B------:R-:W1:Y:S01]  /*0860*/  F2F.F16.F32 R6, R6 ;  /* 0x0000000600067304 */ /* 0x000e620000200800 */
[----:B0-----:R-:W-:-:S07]  /*0870*/  PRMT R17, R17, 0x5410, R16 ;  /* 0x0000541011117816 */ /* 0x001fce0000000010 */
[----:B------:R-:W0:Y:S01]  /*0880*/  F2F.F16.F32 R11, R10 ;  /* 0x0000000a000b7304 */ /* 0x000e220000200800 */
[----:B-1----:R-:W-:-:S05]  /*0890*/  IMAD.WIDE.U32 R8, R6, 0x10000, RZ ;  /* 0x0001000006087825 */ /* 0x002fca00078e00ff */
[----:B------:R-:W-:Y:S02]  /*08a0*/  LOP3.LUT R9, R17, R9, RZ, 0xfc, !PT ;  /* 0x0000000911097212 */ /* 0x000fe400078efcff */
[----:B0-----:R-:W-:Y:S02]  /*08b0*/  LOP3.LUT R8, R8, R11, RZ, 0xfc, !PT ;  /* 0x0000000b08087212 */ /* 0x001fe400078efcff */
[----:B------:R-:W-:-:S03]  /*08c0*/  SHF.L.U32 R11, R7, 0x2, RZ ;  /* 0x00000002070b7819 */ /* 0x000fc600000006ff */
[----:B------:R0:W-:Y:S01]  /*08d0*/  STG.E.64 desc[UR6][R4.64], R8 ;  /* 0x0000000804007986 */ /* 0x0001e2000c101b06 */
[C---:B------:R-:W-:Y:S02]  /*08e0*/  ISETP.GE.AND P0, PT, R11.reuse, R3, PT ;  /* 0x000000030b00720c */ /* 0x040fe40003f06270 */
[----:B------:R-:W-:-:S13]  /*08f0*/  ISETP.LT.AND P1, PT, R11, R0, PT ;  /* 0x000000000b00720c */ /* 0x000fda0003f21270 */
[----:B0-----:R-:W-:Y:S05]  /*0900*/  @!P0 BRA P1, `(.L_x_3) ;  /* 0xfffffffc00788947 */ /* 0x001fea000083ffff */
[----:B------:R-:W-:Y:S05]  /*0910*/  EXIT ;  /* 0x000000000000794d */ /* 0x000fea0003800000 */
.L_x_4:
[----:B------:R-:W-:-:S00]  /*0920*/  BRA `(.L_x_4) ;  /* 0xfffffffc00fc7947 */ /* 0x000fc0000383ffff */
[----:B------:R-:W-:-:S00]  /*0930*/  NOP ;  /* 0x0000000000007918 */ /* 0x000fc00000000000 */
        /* <DEDUP_REMOVED lines=12> */
.L_x_46:


//--------------------- .text._Z25multi_tensor_apply_kernelI18TensorListMetadataILi2EE17LAMBStage2FunctorIfEJPfS4_ffbEEvlPViT_T0_DpT1_ --------------------------
	.section	.text._Z25multi_tensor_apply_kernelI18TensorListMetadataILi2EE17LAMBStage2FunctorIfEJPfS4_ffbEEvlPViT_T0_DpT1_,"ax",@progbits
	.align	128
        .global         _Z25multi_tensor_apply_kernelI18TensorListMetadataILi2EE17LAMBStage2FunctorIfEJPfS4_ffbEEvlPViT_T0_DpT1_
        .type           _Z25multi_tensor_apply_kernelI18TensorListMetadataILi2EE17LAMBStage2FunctorIfEJPfS4_ffbEEvlPViT_T0_DpT1_,@function
        .size           _Z25multi_tensor_apply_kernelI18TensorListMetadataILi2EE17LAMBStage2FunctorIfEJPfS4_ffbEEvlPViT_T0_DpT1_,(.L_x_47 - _Z25multi_tensor_apply_kernelI18TensorListMetadataILi2EE17LAMBStage2FunctorIfEJPfS4_ffbEEvlPViT_T0_DpT1_)
        .other          _Z25multi_tensor_apply_kernelI18TensorListMetadataILi2EE17LAMBStage2FunctorIfEJPfS4_ffbEEvlPViT_T0_DpT1_,@"STO_CUDA_ENTRY STV_DEFAULT"
_Z25multi_tensor_apply_kernelI18TensorListMetadataILi2EE17LAMBStage2FunctorIfEJPfS4_ffbEEvlPViT_T0_DpT1_:
.text._Z25multi_tensor_apply_kernelI18TensorListMetadataILi2EE17LAMBStage2FunctorIfEJPfS4_ffbEEvlPViT_T0_DpT1_:
        /* <DEDUP_REMOVED lines=43> */
.L_x_5:
[----:B------:R-:W-:Y:S05]  /*02b0*/  @P0 BRA `(.L_x_6) ;  /* 0x0000000000c00947 */ /* 0x000fea0003800000 */
[----:B------:R-:W-:-:S04]  /*02c0*/  ISETP.GE.AND P0, PT, R3, 0x1, PT ;  /* 0x000000010300780c */ /* 0x000fc80003f06270 */
[----:B------:R-:W-:-:S13]  /*02d0*/  ISETP.LT.OR P0, PT, R0, 0x1, !P0 ;  /* 0x000000010000780c */ /* 0x000fda0004701670 */
[----:B------:R-:W-:Y:S05]  /*02e0*/  @P0 EXIT ;  /* 0x000000000000094d */ /* 0x000fea0003800000 */
[----:B------:R-:W0:Y:S01]  /*02f0*/  S2R R3, SR_TID.X ;  /* 0x0000000000037919 */ /* 0x000e220000002100 */
[----:B------:R-:W-:Y:S01]  /*0300*/  ULDC UR5, c[0x0][0x0] ;  /* 0x0000000000057ab9 */ /* 0x000fe20000000800 */
[----:B------:R-:W-:-:S05]  /*0310*/  UMOV UR4, URZ ;  /* 0x0000003f00047c82 */ /* 0x000fca0008000000 */
.L_x_7:
[----:B------:R-:W1:Y:S01]  /*0320*/  LDC R10, c[0x0][0x210] ;  /* 0x00008400ff0a7b82 */ /* 0x000e620000000800 */
[----:B0-----:R-:W-:-:S05]  /*0330*/  VIADD R20, R3, UR4 ;  /* 0x0000000403147c36 */ /* 0x001fca0008000000 */
[----:B------:R-:W-:-:S05]  /*0340*/  IADD3 R29, R20, UR5, RZ ;  /* 0x00000005141d7c10 */ /* 0x000fca000fffe0ff */
[----:B------:R-:W-:-:S05]  /*0350*/  VIADD R21, R29, UR5 ;  /* 0x000000051d157c36 */ /* 0x000fca0008000000 */
[----:B------:R-:W-:Y:S02]  /*0360*/  IADD3 R23, R21, UR5, RZ ;  /* 0x0000000515177c10 */ /* 0x000fe4000fffe0ff */
[CC--:B-1----:R-:W-:Y:S02]  /*0370*/  ISETP.GE.AND P2, PT, R29.reuse, R10.reuse, PT ;  /* 0x0000000a1d00720c */ /* 0x0c2fe40003f46270 */
[C---:B------:R-:W-:Y:S02]  /*0380*/  ISETP.GE.AND P0, PT, R20.reuse, R10, PT ;  /* 0x0000000a1400720c */ /* 0x040fe40003f06270 */
[-C--:B------:R-:W-:Y:S02]  /*0390*/  ISETP.LT.AND P2, PT, R29, R0.reuse, !P2 ;  /* 0x000000001d00720c */ /* 0x080fe40005741270 */
[----:B------:R-:W-:Y:S02]  /*03a0*/  ISETP.LT.AND P0, PT, R20, R0, !P0 ;  /* 0x000000001400720c */ /* 0x000fe40004701270 */
[----:B------:R-:W-:-:S02]  /*03b0*/  ISETP.GE.AND P3, PT, R21, R10, PT ;  /* 0x0000000a1500720c */ /* 0x000fc40003f66270 */
[----:B------:R-:W-:Y:S02]  /*03c0*/  ISETP.GE.AND P1, PT, R23, R10, PT ;  /* 0x0000000a1700720c */ /* 0x000fe40003f26270 */
[-C--:B------:R-:W-:Y:S02]  /*03d0*/  ISETP.LT.AND P3, PT, R21, R0.reuse, !P3 ;  /* 0x000000001500720c */ /* 0x080fe40005f61270 */
[----:B------:R-:W-:-:S03]  /*03e0*/  ISETP.LT.AND P1, PT, R23, R0, !P1 ;  /* 0x000000001700720c */ /* 0x000fc60004f21270 */
[----:B------:R-:W-:-:S04]  /*03f0*/  @P2 IMAD.WIDE R16, R29, 0x4, R14 ;  /* 0x000000041d102825 */ /* 0x000fc800078e020e */
[C-C-:B------:R-:W-:Y:S01]  /*0400*/  @P0 IMAD.WIDE R18, R20.reuse, 0x4, R14.reuse ;  /* 0x0000000414120825 */ /* 0x140fe200078e020e */
[----:B------:R0:W2:Y:S03]  /*0410*/  @P2 LDG.E R7, desc[UR6][R16.64] ;  /* 0x0000000610072981 */ /* 0x0000a6000c1e1900 */
[--C-:B------:R-:W-:Y:S01]  /*0420*/  @P3 IMAD.WIDE R24, R21, 0x4, R14.reuse ;  /* 0x0000000415183825 */ /* 0x100fe200078e020e */
[----:B------:R1:W3:Y:S03]  /*0430*/  @P0 LDG.E R5, desc[UR6][R18.64] ;  /* 0x0000000612050981 */ /* 0x0002e6000c1e1900 */
[----:B------:R-:W-:Y:S01]  /*0440*/  @P1 IMAD.WIDE R26, R23, 0x4, R14 ;  /* 0x00000004171a1825 */ /* 0x000fe200078e020e */
[----:B------:R-:W4:Y:S03]  /*0450*/  @P3 LDG.E R9, desc[UR6][R24.64] ;  /* 0x0000000618093981 */ /* 0x000f26000c1e1900 */
[--C-:B0-----:R-:W-:Y:S01]  /*0460*/  IMAD.WIDE R16, R20, 0x4, R12.reuse ;  /* 0x0000000414107825 */ /* 0x101fe200078e020c */
[----:B------:R-:W5:Y:S03]  /*0470*/  @P1 LDG.E R11, desc[UR6][R26.64] ;  /* 0x000000061a0b1981 */ /* 0x000f66000c1e1900 */
[--C-:B-1----:R-:W-:Y:S01]  /*0480*/  IMAD.WIDE R18, R29, 0x4, R12.reuse ;  /* 0x000000041d127825 */ /* 0x102fe200078e020c */
[----:B------:R-:W3:Y:S03]  /*0490*/  @P0 LDG.E R28, desc[UR6][R16.64] ;  /* 0x00000006101c0981 */ /* 0x000ee6000c1e1900 */
[--C-:B------:R-:W-:Y:S01]  /*04a0*/  IMAD.WIDE R20, R21, 0x4, R12.reuse ;  /* 0x0000000415147825 */ /* 0x100fe200078e020c */
[----:B------:R-:W2:Y:S03]  /*04b0*/  @P2 LDG.E R4, desc[UR6][R18.64] ;  /* 0x0000000612042981 */ /* 0x000ea6000c1e1900 */
[----:B------:R-:W-:Y:S01]  /*04c0*/  IMAD.WIDE R22, R23, 0x4, R12 ;  /* 0x0000000417167825 */ /* 0x000fe200078e020c */
[----:B------:R-:W4:Y:S04]  /*04d0*/  @P3 LDG.E R6, desc[UR6][R20.64] ;  /* 0x0000000614063981 */ /* 0x000f28000c1e1900 */
[----:B------:R-:W5:Y:S01]  /*04e0*/  @P1 LDG.E R8, desc[UR6][R22.64] ;  /* 0x0000000616081981 */ /* 0x000f62000c1e1900 */
[----:B------:R-:W-:Y:S01]  /*04f0*/  ULEA UR4, UR5, UR4, 0x2 ;  /* 0x0000000405047291 */ /* 0x000fe2000f8e103f */
[-C--:B---3--:R-:W-:Y:S01]  /*0500*/  FFMA.FTZ R28, R5, -R2.reuse, R28 ;  /* 0x80000002051c7223 */ /* 0x088fe2000001001c */
[----:B--2---:R-:W-:-:S04]  /*0510*/  FFMA.FTZ R4, R7, -R2, R4 ;  /* 0x8000000207047223 */ /* 0x004fc80000010004 */
[----:B------:R1:W-:Y:S01]  /*0520*/  @P0 STG.E desc[UR6][R16.64], R28 ;  /* 0x0000001c10000986 */ /* 0x0003e2000c101906 */
[----:B----4-:R-:W-:-:S03]  /*0530*/  FFMA.FTZ R6, R9, -R2, R6 ;  /* 0x8000000209067223 */ /* 0x010fc60000010006 */
[----:B------:R1:W-:Y:S01]  /*0540*/  @P2 STG.E desc[UR6][R18.64], R4 ;  /* 0x0000000412002986 */ /* 0x0003e2000c101906 */
[----:B-----5:R-:W-:-:S03]  /*0550*/  FFMA.FTZ R8, R11, -R2, R8 ;  /* 0x800000020b087223 */ /* 0x020fc60000010008 */
[----:B------:R1:W-:Y:S01]  /*0560*/  @P3 STG.E desc[UR6][R20.64], R6 ;  /* 0x0000000614003986 */ /* 0x0003e2000c101906 */
[----:B------:R-:W-:-:S03]  /*0570*/  ISETP.LE.AND P0, PT, R10, UR4, PT ;  /* 0x000000040a007c0c */ /* 0x000fc6000bf03270 */
[----:B------:R1:W-:Y:S01]  /*0580*/  @P1 STG.E desc[UR6][R22.64], R8 ;  /* 0x0000000816001986 */ /* 0x0003e2000c101906 */
[----:B------:R-:W-:-:S13]  /*0590*/  ISETP.GT.AND P1, PT, R0, UR4, PT ;  /* 0x0000000400007c0c */ /* 0x000fda000bf24270 */
[----:B-1----:R-:W-:Y:S05]  /*05a0*/  @!P0 BRA P1, `(.L_x_7) ;  /* 0xfffffffc005c8947 */ /* 0x002fea000083ffff */
[----:B------:R-:W-:Y:S05]  /*05b0*/  EXIT ;  /* 0x000000000000794d */ /* 0x000fea0003800000 */
.L_x_6:
[----:B------:R-:W0:Y:S02]  /*05c0*/  S2R R21, SR_TID.X ;  /* 0x0000000000157919 */ /* 0x000e240000002100 */
[----:B0-----:R-:W-:-:S05]  /*05d0*/  IMAD.SHL.U32 R4, R21, 0x4, RZ ;  /* 0x0000000415047824 */ /* 0x001fca00078e00ff */
[----:B------:R-:W-:-:S04]  /*05e0*/  ISETP.GE.AND P0, PT, R4, R3, PT ;  /* 0x000000030400720c */ /* 0x000fc80003f06270 */
[----:B------:R-:W-:-:S13]  /*05f0*/  ISETP.GE.OR P0, PT, R4, R0, P0 ;  /* 0x000000000400720c */ /* 0x000fda0000706670 */
[----:B------:R-:W-:Y:S05]  /*0600*/  @P0 EXIT ;  /* 0x000000000000094d */ /* 0x000fea0003800000 */
[----:B------:R-:W-:-:S05]  /*0610*/  ULDC UR4, c[0x0][0x0] ;  /* 0x0000000000047ab9 */ /* 0x000fca0000000800 */
.L_x_8:
[----:B------:R-:W-:-:S04]  /*0620*/  IMAD.WIDE R18, R21, 0x10, R14 ;  /* 0x0000001015127825 */ /* 0x000fc800078e020e */
[C---:B0-----:R-:W-:Y:S01]  /*0630*/  IMAD.WIDE R16, R21.reuse, 0x10, R12 ;  /* 0x0000001015107825 */ /* 0x041fe200078e020c */
[----:B------:R-:W2:Y:S04]  /*0640*/  LDG.E.128 R4, desc[UR6][R18.64] ;  /* 0x0000000612047981 */ /* 0x000ea8000c1e1d00 */
[----:B------:R-:W2:Y:S01]  /*0650*/  LDG.E.128 R8, desc[UR6][R16.64] ;  /* 0x0000000610087981 */ /* 0x000ea2000c1e1d00 */
[----:B------:R-:W-:Y:S01]  /*0660*/  IADD3 R21, R21, UR4, RZ ;  /* 0x0000000415157c10 */ /* 0x000fe2000fffe0ff */
[-C--:B--2---:R-:W-:Y:S01]  /*0670*/  FFMA.FTZ R4, R4, -R2.reuse, R8 ;  /* 0x8000000204047223 */ /* 0x084fe20000010008 */
[-C--:B------:R-:W-:Y:S01]  /*0680*/  FFMA.FTZ R5, R5, -R2.reuse, R9 ;  /* 0x8000000205057223 */ /* 0x080fe20000010009 */
[-C--:B------:R-:W-:Y:S01]  /*0690*/  FFMA.FTZ R6, R6, -R2.reuse, R10 ;  /* 0x8000000206067223 */ /* 0x080fe2000001000a */
[----:B------:R-:W-:Y:S01]  /*06a0*/  FFMA.FTZ R7, R7, -R2, R11 ;  /* 0x8000000207077223 */ /* 0x000fe2000001000b */
[----:B------:R-:W-:-:S04]  /*06b0*/  IMAD.SHL.U32 R8, R21, 0x4, RZ ;  /* 0x0000000415087824 */ /* 0x000fc800078e00ff */
[----:B------:R0:W-:Y:S01]  /*06c0*/  STG.E.128 desc[UR6][R16.64], R4 ;  /* 0x0000000410007986 */ /* 0x0001e2000c101d06 */
[C---:B------:R-:W-:Y:S02]  /*06d0*/  ISETP.GE.AND P0, PT, R8.reuse, R3, PT ;  /* 0x000000030800720c */ /* 0x040fe40003f06270 */
[----:B------:R-:W-:-:S13]  /*06e0*/  ISETP.LT.AND P1, PT, R8, R0, PT ;  /* 0x000000000800720c */ /* 0x000fda0003f21270 */
[----:B------:R-:W-:Y:S05]  /*06f0*/  @!P0 BRA P1, `(.L_x_8) ;  /* 0xfffffffc00c88947 */ /* 0x000fea000083ffff */
[----:B------:R-:W-:Y:S05]  /*0700*/  EXIT ;  /* 0x000000000000794d */ /* 0x000fea0003800000 */
.L_x_9:
        /* <DEDUP_REMOVED lines=15> */
.L_x_47:


//--------------------- .text._Z25multi_tensor_apply_kernelI18TensorListMetadataILi4EE17LAMBStage1FunctorIN3c104HalfEEJffffff10adamMode_tfPffEEvlPViT_T0_DpT1_ --------------------------
	.section	.text._Z25multi_tensor_apply_kernelI18TensorListMetadataILi4EE17LAMBStage1FunctorIN3c104HalfEEJffffff10adamMode_tfPffEEvlPViT_T0_DpT1_,"ax",@progbits
	.align	128
        .global         _Z25multi_tensor_apply_kernelI18TensorListMetadataILi4EE17LAMBStage1FunctorIN3c104HalfEEJffffff10adamMode_tfPffEEvlPViT_T0_DpT1_
        .type           _Z25multi_tensor_apply_kernelI18TensorListMetadataILi4EE17LAMBStage1FunctorIN3c104HalfEEJffffff10adamMode_tfPffEEvlPViT_T0_DpT1_,@function
        .size           _Z25multi_tensor_apply_kernelI18TensorListMetadataILi4EE17LAMBStage1FunctorIN3c104HalfEEJffffff10adamMode_tfPffEEvlPViT_T0_DpT1_,(.L_x_48 - _Z25multi_tensor_apply_kernelI18TensorListMetadataILi4EE17LAMBStage1FunctorIN3c104HalfEEJffffff10adamMode_tfPffEEvlPViT_T0_DpT1_)
        .other          _Z25multi_tensor_apply_kernelI18TensorListMetadataILi4EE17LAMBStage1FunctorIN3c104HalfEEJffffff10adamMode_tfPffEEvlPViT_T0_DpT1_,@"STO_CUDA_ENTRY STV_DEFAULT"
_Z25multi_tensor_apply_kernelI18TensorListMetadataILi4EE17LAMBStage1FunctorIN3c104HalfEEJffffff10adamMode_tfPffEEvlPViT_T0_DpT1_:
.text._Z25multi_tensor_apply_kernelI18TensorListMetadataILi4EE17LAMBStage1FunctorIN3c104HalfEEJffffff10adamMode_tfPffEEvlPViT_T0_DpT1_:
[----:B------:R-:W-:Y:S08]  /*0000*/  LDC R1, c[0x0][0x28] ;  /* 0x00000a00ff017b82 */ /* 0x000ff00000000800 */
[----:B------:R-:W0:Y:S01]  /*0010*/  LDC.64 R2, c[0x0][0xe30] ;  /* 0x00038c00ff027b82 */ /* 0x000e220000000a00 */
[----:B------:R-:W-:Y:S01]  /*0020*/  ULDC.64 UR6, c[0x0][0x208] ;  /* 0x0000820000067ab9 */ /* 0x000fe20000000a00 */
[----:B------:R-:W1:Y:S01]  /*0030*/  S2R R5, SR_CTAID.X ;  /* 0x0000000000057919 */ /* 0x000e620000002500 */
[----:B------:R-:W-:Y:S01]  /*0040*/  ULDC UR4, c[0x0][0xe38] ;  /* 0x00038e0000047ab9 */ /* 0x000fe20000000800 */
[----:B------:R-:W-:-:S04]  /*0050*/  HFMA2.MMA R10, -RZ, RZ, 0, 9.5367431640625e-07 ;  /* 0x00000010ff0a7435 */ /* 0x000fc800000001ff */
[----:B------:R-:W2:Y:S01]  /*0060*/  LDC R15, c[0x0][0x210] ;  /* 0x00008400ff0f7b82 */ /* 0x000ea20000000800 */
[----:B0-----:R0:W3:Y:S01]  /*0070*/  LDG.E R11, desc[UR6][R2.64] ;  /* 0x00000006020b7981 */ /* 0x0010e2000c1e1900 */
[----:B------:R-:W-:-:S06]  /*0080*/  UMOV UR5, 0x3f800000 ;  /* 0x3f80000000057882 */ /* 0x000fcc0000000000 */
[----:B-1----:R-:W1:Y:S01]  /*0090*/  LDC.U8 R4, c[0x0][R5+0x7c0] ;  /* 0x0001f00005047b82 */ /* 0x002e620000000000 */
[----:B------:R-:W-:-:S07]  /*00a0*/  LEA R0, R5, R10, 0x2 ;  /* 0x0000000a05007211 */ /* 0x000fce00078e10ff */
[----:B------:R-:W2:Y:S01]  /*00b0*/  LDC R0, c[0x0][R0+0x8f0] ;  /* 0x00023c0000007b82 */ /* 0x000ea20000000800 */
[----:B-1----:R-:W-:-:S07]  /*00c0*/  LEA R10, R4, R10, 0x3 ;  /* 0x0000000a040a7211 */ /* 0x002fce00078e18ff */
[----:B0-----:R-:W0:Y:S01]  /*00d0*/  LDC.64 R2, c[0x0][R10+0x210] ;  /* 0x000084000a027b82 */ /* 0x001e220000000a00 */
[----:B--2---:R-:W-:-:S07]  /*00e0*/  IMAD R13, R0, R15, RZ ;  /* 0x0000000f000d7224 */ /* 0x004fce00078e02ff */
[----:B------:R-:W1:Y:S08]  /*00f0*/  LDC R28, c[0x0][R10+0x690] ;  /* 0x0001a4000a1c7b82 */ /* 0x000e700000000800 */
[----:B------:R-:W2:Y:S08]  /*0100*/  LDC.64 R4, c[0x0][R10+0x330] ;  /* 0x0000cc000a047b82 */ /* 0x000eb00000000a00 */
[----:B------:R-:W4:Y:S01]  /*0110*/  LDC.64 R6, c[0x0][R10+0x450] ;  /* 0x000114000a067b82 */ /* 0x000f220000000a00 */
[----:B0-----:R-:W-:-:S03]  /*0120*/  IMAD.WIDE R2, R13, 0x2, R2 ;  /* 0x000000020d027825 */ /* 0x001fc600078e0202 */
[----:B------:R-:W-:-:S04]  /*0130*/  LOP3.LUT P1, RZ, R2, 0x7, RZ, 0xc0, !PT ;  /* 0x0000000702ff7812 */ /* 0x000fc8000782c0ff */
[----:B------:R-:W0:Y:S01]  /*0140*/  LDC.64 R8, c[0x0][R10+0x570] ;  /* 0x00015c000a087b82 */ /* 0x000e220000000a00 */
[----:B-1----:R-:W-:Y:S01]  /*0150*/  IADD3 R28, R28, -R13, RZ ;  /* 0x8000000d1c1c7210 */ /* 0x002fe20007ffe0ff */
[----:B--2---:R-:W-:-:S04]  /*0160*/  IMAD.WIDE R4, R13, 0x2, R4 ;  /* 0x000000020d047825 */ /* 0x004fc800078e0204 */
[----:B----4-:R-:W-:-:S04]  /*0170*/  IMAD.WIDE R6, R13, 0x2, R6 ;  /* 0x000000020d067825 */ /* 0x010fc800078e0206 */
[----:B0-----:R-:W-:Y:S01]  /*0180*/  IMAD.WIDE R8, R13, 0x2, R8 ;  /* 0x000000020d087825 */ /* 0x001fe200078e0208 */
[----:B---3--:R-:W-:-:S13]  /*0190*/  FSETP.GT.FTZ.AND P0, PT, R11, UR4, PT ;  /* 0x000000040b007c0b */ /* 0x008fda000bf14000 */
[----:B------:R-:W-:Y:S01]  /*01a0*/  VOTEU.ANY UP0, P0 ;  /* 0x00000000003f7886 */ /* 0x000fe20000000100 */
[----:B------:R-:W-:-:S13]  /*01b0*/  PLOP3.LUT P0, PT, PT, PT, UP0, 0x80, 0x0 ;  /* 0x000000000000781c */ /* 0x000fda0003f0f008 */
[----:B------:R-:W0:Y:S02]  /*01c0*/  @P0 MUFU.RCP R12, UR4 ;  /* 0x00000004000c0d08 */ /* 0x000e240008001000 */
[----:B0-----:R-:W-:-:S05]  /*01d0*/  @P0 FMUL.FTZ R12, R11, R12 ;  /* 0x0000000c0b0c0220 */ /* 0x001fca0000410000 */
[----:B------:R-:W-:Y:S02]  /*01e0*/  @P0 R2UR UR4, R12 ;  /* 0x000000000c0402ca */ /* 0x000fe400000e0000 */
[----:B------:R-:W-:-:S04]  /*01f0*/  LOP3.LUT P0, RZ, R28, 0x3, R15, 0xc8, !PT ;  /* 0x000000031cff7812 */ /* 0x000fc8000780c80f */
[----:B------:R-:W-:-:S07]  /*0200*/  PLOP3.LUT P0, PT, P0, P1, PT, 0xa8, 0x0 ;  /* 0x000000000000781c */ /* 0x000fce0000703570 */
[----:B------:R-:W-:-:S06]  /*0210*/  @UP0 UMOV UR5, UR4 ;  /* 0x0000000400050c82 */ /* 0x000fcc0008000000 */
[----:B------:R-:W-:Y:S05]  /*0220*/  @P0 BRA `(.L_x_10) ;  /* 0x0000000000140947 */ /* 0x000fea0003800000 */
[----:B------:R-:W-:Y:S02]  /*0230*/  LOP3.LUT P0, RZ, R4, 0x7, RZ, 0xc0, !PT ;  /* 0x0000000704ff7812 */ /* 0x000fe4000780c0ff */
[----:B------:R-:W-:Y:S02]  /*0240*/  LOP3.LUT P1, RZ, R6, 0x7, RZ, 0xc0, !PT ;  /* 0x0000000706ff7812 */ /* 0x000fe4000782c0ff */
[----:B------:R-:W-:-:S04]  /*0250*/  LOP3.LUT P2, RZ, R8, 0x7, RZ, 0xc0, !PT ;  /* 0x0000000708ff7812 */ /* 0x000fc8000784c0ff */
[----:B------:R-:W-:-:S13]  /*0260*/  PLOP3.LUT P0, PT, P0, P1, P2, 0x1, 0x0 ;  /* 0x000000000000781c */ /* 0x000fda0000702021 */
[----:B------:R-:W-:Y:S05]  /*0270*/  @P0 BRA `(.L_x_11) ;  /* 0x0000001400180947 */ /* 0x000fea0003800000 */
.L_x_10:
[----:B------:R-:W-:-:S04]  /*0280*/  ISETP.GE.AND P0, PT, R15, 0x1, PT ;  /* 0x000000010f00780c */ /* 0x000fc80003f06270 */
[----:B------:R-:W-:-:S13]  /*0290*/  ISETP.LT.OR P0, PT, R28, 0x1, !P0 ;  /* 0x000000011c00780c */ /* 0x000fda0004701670 */
[----:B------:R-:W-:Y:S05]  /*02a0*/  @P0 EXIT ;  /* 0x000000000000094d */ /* 0x000fea0003800000 */
[----:B------:R-:W0:Y:S01]  /*02b0*/  LDC R29, c[0x0][0xe10] ;  /* 0x00038400ff1d7b82 */ /* 0x000e220000000800 */
[----:B------:R-:W1:Y:S01]  /*02c0*/  S2R R36, SR_TID.X ;  /* 0x0000000000247919 */ /* 0x000e620000002100 */
[----:B------:R-:W-:Y:S01]  /*02d0*/  ULDC UR9, c[0x0][0xe28] ;  /* 0x00038a0000097ab9 */ /* 0x000fe20000000800 */
[----:B------:R-:W-:Y:S01]  /*02e0*/  ULDC UR8, c[0x0][0x0] ;  /* 0x0000000000087ab9 */ /* 0x000fe20000000800 */
[----:B------:R-:W-:Y:S01]  /*02f0*/  FSETP.NEU.FTZ.AND P3, PT, RZ, UR9, PT ;  /* 0x00000009ff007c0b */ /* 0x000fe2000bf7d000 */
[----:B------:R-:W-:Y:S01]  /*0300*/  UMOV UR4, URZ ;  /* 0x0000003f00047c82 */ /* 0x000fe20008000000 */
[----:B------:R-:W-:Y:S01]  /*0310*/  ULDC UR15, c[0x0][0xe28] ;  /* 0x00038a00000f7ab9 */ /* 0x000fe20000000800 */
[----:B------:R-:W-:Y:S01]  /*0320*/  ULDC UR10, c[0x0][0xe0c] ;  /* 0x00038300000a7ab9 */ /* 0x000fe20000000800 */
[----:B------:R-:W-:Y:S01]  /*0330*/  ULDC UR11, c[0x0][0xe20] ;  /* 0x00038800000b7ab9 */ /* 0x000fe20000000800 */
[----:B------:R-:W-:Y:S01]  /*0340*/  ULDC UR14, c[0x0][0x210] ;  /* 0x00008400000e7ab9 */ /* 0x000fe20000000800 */
[----:B------:R-:W-:Y:S01]  /*0350*/  ULDC UR9, c[0x0][0xe24] ;  /* 0x0003890000097ab9 */ /* 0x000fe20000000800 */
[----:B------:R-:W-:Y:S01]  /*0360*/  ULDC.64 UR16, c[0x0][0xe10] ;  /* 0x0003840000107ab9 */ /* 0x000fe20000000a00 */
[----:B------:R-:W-:Y:S01]  /*0370*/  ULDC.64 UR12, c[0x0][0xe18] ;  /* 0x00038600000c7ab9 */ /* 0x000fe20000000a00 */
[----:B01----:R-:W-:-:S07]  /*0380*/  FADD.FTZ R29, -R29, 1 ;  /* 0x3f8000001d1d7421 */ /* 0x003fce0000010100 */
.L_x_25:
[----:B------:R-:W-:Y:S01]  /*0390*/  IADD3 R31, R36, UR4, RZ ;  /* 0x00000004241f7c10 */ /* 0x000fe2000fffe0ff */
[----:B------:R-:W-:Y:S01]  /*03a0*/  BSSY B0, `(.L_x_12) ;  /* 0x0000086000007945 */ /* 0x000fe20003800000 */
[----:B-123--:R-:W-:Y:S02]  /*03b0*/  HFMA2.MMA R0, -RZ, RZ, 0, 0 ;  /* 0x00000000ff007435 */ /* 0x00efe400000001ff */
[----:B------:R-:W-:-:S04]  /*03c0*/  ISETP.GE.AND P0, PT, R31, UR14, PT ;  /* 0x0000000e1f007c0c */ /* 0x000fc8000bf06270 */
[----:B------:R-:W-:Y:S01]  /*03d0*/  ISETP.LT.AND P0, PT, R31, R28, !P0 ;  /* 0x0000001c1f00720c */ /* 0x000fe20004701270 */
[----:B0-----:R-:W-:-:S12]  /*03e0*/  @!P3 BRA `(.L_x_13) ;  /* 0x000000040024b947 */ /* 0x001fd80003800000 */
[C---:B------:R-:W-:Y:S01]  /*03f0*/  IADD3 R33, R31.reuse, UR8, RZ ;  /* 0x000000081f217c10 */ /* 0x040fe2000fffe0ff */
[----:B------:R-:W-:-:S03]  /*0400*/  @P0 IMAD.WIDE R20, R31, 0x2, R2 ;  /* 0x000000021f140825 */ /* 0x000fc600078e0202 */
[----:B------:R-:W-:Y:S01]  /*0410*/  ISETP.GE.AND P1, PT, R33, UR14, PT ;  /* 0x0000000e21007c0c */ /* 0x000fe2000bf26270 */
[----:B------:R-:W-:Y:S01]  /*0420*/  @P0 IMAD.WIDE R22, R31, 0x2, R4 ;  /* 0x000000021f160825 */ /* 0x000fe200078e0204 */
[C---:B------:R-:W-:Y:S01]  /*0430*/  IADD3 R35, R33.reuse, UR8, RZ ;  /* 0x0000000821237c10 */ /* 0x040fe2000fffe0ff */
[----:B------:R-:W2:Y:S01]  /*0440*/  @P0 LDG.E.U16 R30, desc[UR6][R20.64] ;  /* 0x00000006141e0981 */ /* 0x000ea2000c1e1500 */
[-C--:B------:R-:W-:Y:S02]  /*0450*/  ISETP.GE.OR P2, PT, R33, R28.reuse, P1 ;  /* 0x0000001c2100720c */ /* 0x080fe40000f46670 */
[C---:B------:R-:W-:Y:S01]  /*0460*/  ISETP.GE.AND P1, PT, R35.reuse, UR14, PT ;  /* 0x0000000e23007c0c */ /* 0x040fe2000bf26270 */
[----:B------:R-:W3:Y:S03]  /*0470*/  @P0 LDG.E.U16 R34, desc[UR6][R22.64] ;  /* 0x0000000616220981 */ /* 0x000ee6000c1e1500 */
[----:B------:R-:W-:-:S07]  /*0480*/  ISETP.GE.OR P1, PT, R35, R28, P1 ;  /* 0x0000001c2300720c */ /* 0x000fce0000f26670 */
[----:B------:R-:W-:-:S04]  /*0490*/  @!P2 IMAD.WIDE R14, R33, 0x2, R4 ;  /* 0x00000002210ea825 */ /* 0x000fc800078e0204 */
[C---:B------:R-:W-:Y:S02]  /*04a0*/  @!P2 IMAD.WIDE R12, R33.reuse, 0x2, R6 ;  /* 0x00000002210ca825 */ /* 0x040fe400078e0206 */
[----:B------:R-:W4:Y:S02]  /*04b0*/  @!P2 LDG.E.U16 R14, desc[UR6][R14.64] ;  /* 0x000000060e0ea981 */ /* 0x000f24000c1e1500 */
[C---:B------:R-:W-:Y:S02]  /*04c0*/  @!P2 IMAD.WIDE R10, R33.reuse, 0x2, R8 ;  /* 0x00000002210aa825 */ /* 0x040fe400078e0208 */
[----:B------:R-:W5:Y:S02]  /*04d0*/  @!P2 LDG.E.U16 R12, desc[UR6][R12.64] ;  /* 0x000000060c0ca981 */ /* 0x000f64000c1e1500 */
[----:B------:R-:W-:Y:S02]  /*04e0*/  @!P2 IMAD.WIDE R24, R33, 0x2, R2 ;  /* 0x000000022118a825 */ /* 0x000fe400078e0202 */
[----:B------:R-:W3:Y:S04]  /*04f0*/  @!P2 LDG.E.U16 R10, desc[UR6][R10.64] ;  /* 0x000000060a0aa981 */ /* 0x000ee8000c1e1500 */
[----:B------:R0:W3:Y:S01]  /*0500*/  @!P2 LDG.E.U16 R32, desc[UR6][R24.64] ;  /* 0x000000061820a981 */ /* 0x0000e2000c1e1500 */
[----:B------:R-:W-:-:S04]  /*0510*/  @!P1 IMAD.WIDE R26, R35, 0x2, R8 ;  /* 0x00000002231a9825 */ /* 0x000fc800078e0208 */
[C---:B------:R-:W-:Y:S02]  /*0520*/  @P0 IMAD.WIDE R18, R31.reuse, 0x2, R6 ;  /* 0x000000021f120825 */ /* 0x040fe400078e0206 */
[----:B------:R-:W3:Y:S02]  /*0530*/  @!P1 LDG.E.U16 R26, desc[UR6][R26.64] ;  /* 0x000000061a1a9981 */ /* 0x000ee4000c1e1500 */
[----:B------:R-:W-:Y:S02]  /*0540*/  @P0 IMAD.WIDE R16, R31, 0x2, R8 ;  /* 0x000000021f100825 */ /* 0x000fe400078e0208 */
[----:B------:R1:W3:Y:S02]  /*0550*/  @P0 LDG.E.U16 R18, desc[UR6][R18.64] ;  /* 0x0000000612120981 */ /* 0x0002e4000c1e1500 */
[C---:B0-----:R-:W-:Y:S02]  /*0560*/  @!P1 IMAD.WIDE R24, R35.reuse, 0x2, R6 ;  /* 0x0000000223189825 */ /* 0x041fe400078e0206 */
[----:B------:R-:W3:Y:S02]  /*0570*/  @P0 LDG.E.U16 R16, desc[UR6][R16.64] ;  /* 0x0000000610100981 */ /* 0x000ee4000c1e1500 */
[----:B------:R-:W-:-:S02]  /*0580*/  @!P1 IMAD.WIDE R20, R35, 0x2, R2 ;  /* 0x0000000223149825 */ /* 0x000fc400078e0202 */
[----:B------:R-:W3:Y:S02]  /*0590*/  @!P1 LDG.E.U16 R24, desc[UR6][R24.64] ;  /* 0x0000000618189981 */ /* 0x000ee4000c1e1500 */
[C---:B------:R-:W-:Y:S02]  /*05a0*/  @!P1 IMAD.WIDE R22, R35.reuse, 0x2, R4 ;  /* 0x0000000223169825 */ /* 0x040fe400078e0204 */
[----:B------:R-:W3:Y:S04]  /*05b0*/  @!P1 LDG.E.U16 R20, desc[UR6][R20.64] ;  /* 0x0000000614149981 */ /* 0x000ee8000c1e1500 */
[----:B------:R0:W3:Y:S01]  /*05c0*/  @!P1 LDG.E.U16 R37, desc[UR6][R22.64] ;  /* 0x0000000616259981 */ /* 0x0000e2000c1e1500 */
[----:B------:R-:W-:Y:S02]  /*05d0*/  MOV R15, RZ ;  /* 0x000000ff000f7202 */ /* 0x000fe40000000f00 */
[----:B-1----:R-:W-:-:S02]  /*05e0*/  IADD3 R19, R35, UR8, RZ ;  /* 0x0000000823137c10 */ /* 0x002fc4000fffe0ff */
[----:B0-----:R-:W-:Y:S02]  /*05f0*/  CS2R R22, SRZ ;  /* 0x0000000000167805 */ /* 0x001fe4000001ff00 */
[----:B------:R-:W-:Y:S02]  /*0600*/  MOV R13, RZ ;  /* 0x000000ff000d7202 */ /* 0x000fe40000000f00 */
[----:B------:R-:W-:Y:S02]  /*0610*/  MOV R27, RZ ;  /* 0x000000ff001b7202 */ /* 0x000fe40000000f00 */
[----:B------:R-:W-:Y:S02]  /*0620*/  MOV R25, RZ ;  /* 0x000000ff00197202 */ /* 0x000fe40000000f00 */
[----:B------:R-:W-:Y:S01]  /*0630*/  MOV R35, RZ ;  /* 0x000000ff00237202 */ /* 0x000fe20000000f00 */
[----:B--2---:R-:W-:Y:S01]  /*0640*/  @P0 HADD2.F32 R15, -RZ, R30.H0_H0 ;  /* 0x2000001eff0f0230 */ /* 0x004fe20000004100 */
[----:B------:R-:W-:Y:S01]  /*0650*/  MOV R30, RZ ;  /* 0x000000ff001e7202 */ /* 0x000fe20000000f00 */
[----:B----4-:R-:W-:-:S02]  /*0660*/  @!P2 HADD2.F32 R30, -RZ, R14.H0_H0 ;  /* 0x2000000eff1ea230 */ /* 0x010fc40000004100 */
[----:B-----5:R-:W-:Y:S02]  /*0670*/  @!P2 HADD2.F32 R23, -RZ, R12.H0_H0 ;  /* 0x2000000cff17a230 */ /* 0x020fe40000004100 */
[----:B---3--:R-:W-:Y:S02]  /*0680*/  @!P2 HADD2.F32 R22, -RZ, R10.H0_H0 ;  /* 0x2000000aff16a230 */ /* 0x008fe40000004100 */
[----:B------:R-:W-:Y:S01]  /*0690*/  @!P2 HADD2.F32 R0, -RZ, R32.H0_H0 ;  /* 0x20000020ff00a230 */ /* 0x000fe20000004100 */
[----:B------:R-:W-:-:S04]  /*06a0*/  ISETP.GE.AND P2, PT, R19, UR14, PT ;  /* 0x0000000e13007c0c */ /* 0x000fc8000bf46270 */
[----:B------:R-:W-:Y:S01]  /*06b0*/  ISETP.GE.OR P2, PT, R19, R28, P2 ;  /* 0x0000001c1300720c */ /* 0x000fe20001746670 */
[----:B------:R-:W-:Y:S01]  /*06c0*/  @P0 HADD2.F32 R13, -RZ, R34.H0_H0 ;  /* 0x20000022ff0d0230 */ /* 0x000fe20000004100 */
[----:B------:R-:W-:Y:S01]  /*06d0*/  MOV R14, RZ ;  /* 0x000000ff000e7202 */ /* 0x000fe20000000f00 */
[----:B------:R-:W-:Y:S01]  /*06e0*/  @!P1 HADD2.F32 R25, -RZ, R26.H0_H0 ;  /* 0x2000001aff199230 */ /* 0x000fe20000004100 */
[----:B------:R-:W-:Y:S02]  /*06f0*/  MOV R34, RZ ;  /* 0x000000ff00227202 */ /* 0x000fe40000000f00 */
[----:B------:R-:W-:Y:S01]  /*0700*/  MOV R32, RZ ;  /* 0x000000ff00207202 */ /* 0x000fe20000000f00 */
[----:B------:R-:W-:Y:S01]  /*0710*/  @P0 HADD2.F32 R34, -RZ, R18.H0_H0 ;  /* 0x20000012ff220230 */ /* 0x000fe20000004100 */
[----:B------:R-:W-:Y:S01]  /*0720*/  MOV R12, RZ ;  /* 0x000000ff000c7202 */ /* 0x000fe20000000f00 */
[----:B------:R-:W-:Y:S01]  /*0730*/  @P0 HADD2.F32 R32, -RZ, R16.H0_H0 ;  /* 0x20000010ff200230 */ /* 0x000fe20000004100 */
[----:B------:R-:W-:Y:S01]  /*0740*/  MOV R26, RZ ;  /* 0x000000ff001a7202 */ /* 0x000fe20000000f00 */
[----:B------:R-:W-:Y:S01]  /*0750*/  @!P1 HADD2.F32 R14, -RZ, R24.H0_H0 ;  /* 0x20000018ff0e9230 */ /* 0x000fe20000004100 */
[----:B------:R-:W-:Y:S01]  /*0760*/  MOV R24, RZ ;  /* 0x000000ff00187202 */ /* 0x000fe20000000f00 */
[----:B------:R-:W-:-:S02]  /*0770*/  @!P1 HADD2.F32 R12, -RZ, R20.H0_H0 ;  /* 0x20000014ff0c9230 */ /* 0x000fc40000004100 */
[----:B------:R-:W-:Y:S01]  /*0780*/  @!P1 HADD2.F32 R27, -RZ, R37.H0_H0 ;  /* 0x20000025ff1b9230 */ /* 0x000fe20000004100 */
[----:B------:R-:W-:Y:S01]  /*0790*/  MOV R37, RZ ;  /* 0x000000ff00257202 */ /* 0x000fe20000000f00 */
[----:B------:R-:W-:Y:S06]  /*07a0*/  @P2 BRA `(.L_x_14) ;  /* 0x0000000400142947 */ /* 0x000fec0003800000 */
[----:B------:R-:W-:-:S04]  /*07b0*/  IMAD.WIDE R20, R19, 0x2, R2 ;  /* 0x0000000213147825 */ /* 0x000fc800078e0202 */
[C---:B------:R-:W-:Y:S02]  /*07c0*/  IMAD.WIDE R10, R19.reuse, 0x2, R4 ;  /* 0x00000002130a7825 */ /* 0x040fe400078e0204 */
[----:B------:R-:W2:Y:S02]  /*07d0*/  LDG.E.U16 R20, desc[UR6][R20.64] ;  /* 0x0000000614147981 */ /* 0x000ea4000c1e1500 */
[C---:B------:R-:W-:Y:S02]  /*07e0*/  IMAD.WIDE R16, R19.reuse, 0x2, R6 ;  /* 0x0000000213107825 */ /* 0x040fe400078e0206 */
[----:B------:R-:W3:Y:S02]  /*07f0*/  LDG.E.U16 R10, desc[UR6][R10.64] ;  /* 0x000000060a0a7981 */ /* 0x000ee4000c1e1500 */
[----:B------:R-:W-:Y:S02]  /*0800*/  IMAD.WIDE R18, R19, 0x2, R8 ;  /* 0x0000000213127825 */ /* 0x000fe400078e0208 */
[----:B------:R-:W4:Y:S04]  /*0810*/  LDG.E.U16 R16, desc[UR6][R16.64] ;  /* 0x0000000610107981 */ /* 0x000f28000c1e1500 */
[----:B------:R-:W5:Y:S01]  /*0820*/  LDG.E.U16 R18, desc[UR6][R18.64] ;  /* 0x0000000612127981 */ /* 0x000f62000c1e1500 */
[----:B--2---:R-:W-:-:S02]  /*0830*/  HADD2.F32 R35, -RZ, R20.H0_H0 ;  /* 0x20000014ff237230 */ /* 0x004fc40000004100 */
[----:B---3--:R-:W-:Y:S02]  /*0840*/  HADD2.F32 R37, -RZ, R10.H0_H0 ;  /* 0x2000000aff257230 */ /* 0x008fe40000004100 */
[----:B----4-:R-:W-:Y:S02]  /*0850*/  HADD2.F32 R26, -RZ, R16.H0_H0 ;  /* 0x20000010ff1a7230 */ /* 0x010fe40000004100 */
[----:B-----5:R-:W-:Y:S01]  /*0860*/  HADD2.F32 R24, -RZ, R18.H0_H0 ;  /* 0x20000012ff187230 */ /* 0x020fe20000004100 */
[----:B------:R-:W-:Y:S06]  /*0870*/  BRA `(.L_x_14) ;  /* 0x0000000000e07947 */ /* 0x000fec0003800000 */
.L_x_13:
[C---:B------:R-:W-:Y:S01]  /*0880*/  IADD3 R33, R31.reuse, UR8, RZ ;  /* 0x000000081f217c10 */ /* 0x040fe2000fffe0ff */
[----:B------:R-:W-:-:S03]  /*0890*/  @P0 IMAD.WIDE R16, R31, 0x2, R2 ;  /* 0x000000021f100825 */ /* 0x000fc600078e0202 */
[C---:B------:R-:W-:Y:S02]  /*08a0*/  IADD3 R13, R33.reuse, UR8, RZ ;  /* 0x00000008210d7c10 */ /* 0x040fe4000fffe0ff */
[----:B------:R-:W-:Y:S01]  /*08b0*/  ISETP.GE.AND P1, PT, R33, UR14, PT ;  /* 0x0000000e21007c0c */ /* 0x000fe2000bf26270 */
[----:B------:R-:W-:Y:S01]  /*08c0*/  @P0 IMAD.WIDE R24, R31, 0x2, R8 ;  /* 0x000000021f180825 */ /* 0x000fe200078e0208 */
[----:B------:R-:W-:Y:S01]  /*08d0*/  IADD3 R21, R13, UR8, RZ ;  /* 0x000000080d157c10 */ /* 0x000fe2000fffe0ff */
[----:B------:R-:W2:Y:S01]  /*08e0*/  @P0 LDG.E.U16 R23, desc[UR6][R16.64] ;  /* 0x0000000610170981 */ /* 0x000ea2000c1e1500 */
[----:B------:R-:W-:Y:S02]  /*08f0*/  ISETP.GE.OR P1, PT, R33, R28, P1 ;  /* 0x0000001c2100720c */ /* 0x000fe40000f26670 */
[----:B------:R-:W-:Y:S01]  /*0900*/  ISETP.GE.AND P2, PT, R13, UR14, PT ;  /* 0x0000000e0d007c0c */ /* 0x000fe2000bf46270 */
[----:B------:R-:W3:Y:S01]  /*0910*/  @P0 LDG.E.U16 R24, desc[UR6][R24.64] ;  /* 0x0000000618180981 */ /* 0x000ee2000c1e1500 */
[----:B------:R-:W-:-:S02]  /*0920*/  ISETP.GE.AND P4, PT, R21, UR14, PT ;  /* 0x0000000e15007c0c */ /* 0x000fc4000bf86270 */
[-C--:B------:R-:W-:Y:S02]  /*0930*/  ISETP.GE.OR P2, PT, R13, R28.reuse, P2 ;  /* 0x0000001c0d00720c */ /* 0x080fe40001746670 */
[----:B------:R-:W-:-:S05]  /*0940*/  ISETP.GE.OR P4, PT, R21, R28, P4 ;  /* 0x0000001c1500720c */ /* 0x000fca0002786670 */
[----:B------:R-:W-:-:S04]  /*0950*/  @!P1 IMAD.WIDE R10, R33, 0x2, R2 ;  /* 0x00000002210a9825 */ /* 0x000fc800078e0202 */
[C---:B------:R-:W-:Y:S01]  /*0960*/  @!P1 IMAD.WIDE R18, R33.reuse, 0x2, R6 ;  /* 0x0000000221129825 */ /* 0x040fe200078e0206 */
[----:B------:R0:W4:Y:S03]  /*0970*/  @!P1 LDG.E.U16 R22, desc[UR6][R10.64] ;  /* 0x000000060a169981 */ /* 0x000126000c1e1500 */
[----:B------:R-:W-:Y:S01]  /*0980*/  @!P1 IMAD.WIDE R26, R33, 0x2, R8 ;  /* 0x00000002211a9825 */ /* 0x000fe200078e0208 */
[----:B------:R1:W5:Y:S03]  /*0990*/  @!P1 LDG.E.U16 R25, desc[UR6][R18.64] ;  /* 0x0000000612199981 */ /* 0x000366000c1e1500 */
[----:B------:R-:W-:Y:S02]  /*09a0*/  @P0 IMAD.WIDE R14, R31, 0x2, R6 ;  /* 0x000000021f0e0825 */ /* 0x000fe400078e0206 */
[----:B------:R-:W5:Y:S02]  /*09b0*/  @!P1 LDG.E.U16 R26, desc[UR6][R26.64] ;  /* 0x000000061a1a9981 */ /* 0x000f64000c1e1500 */
[----:B------:R-:W-:-:S02]  /*09c0*/  @!P2 IMAD.WIDE R34, R13, 0x2, R2 ;  /* 0x000000020d22a825 */ /* 0x000fc400078e0202 */
[----:B------:R1:W5:Y:S02]  /*09d0*/  @P0 LDG.E.U16 R14, desc[UR6][R14.64] ;  /* 0x000000060e0e0981 */ /* 0x000364000c1e1500 */
[----:B0-----:R-:W-:-:S04]  /*09e0*/  @!P2 IMAD.WIDE R10, R13, 0x2, R6 ;  /* 0x000000020d0aa825 */ /* 0x001fc800078e0206 */
[----:B------:R-:W-:Y:S01]  /*09f0*/  @!P2 IMAD.WIDE R12, R13, 0x2, R8 ;  /* 0x000000020d0ca825 */ /* 0x000fe200078e0208 */
[----:B------:R0:W5:Y:S03]  /*0a00*/  @!P2 LDG.E.U16 R27, desc[UR6][R34.64] ;  /* 0x00000006221ba981 */ /* 0x000166000c1e1500 */
[C---:B------:R-:W-:Y:S01]  /*0a10*/  @!P4 IMAD.WIDE R16, R21.reuse, 0x2, R2 ;  /* 0x000000021510c825 */ /* 0x040fe200078e0202 */
[----:B------:R-:W5:Y:S03]  /*0a20*/  @!P2 LDG.E.U16 R10, desc[UR6][R10.64] ;  /* 0x000000060a0aa981 */ /* 0x000f66000c1e1500 */
[C---:B-1----:R-:W-:Y:S01]  /*0a30*/  @!P4 IMAD.WIDE R18, R21.reuse, 0x2, R6 ;  /* 0x000000021512c825 */ /* 0x042fe200078e0206 */
[----:B------:R1:W5:Y:S03]  /*0a40*/  @!P2 LDG.E.U16 R13, desc[UR6][R12.64] ;  /* 0x000000060c0da981 */ /* 0x000366000c1e1500 */
[----:B------:R-:W-:Y:S01]  /*0a50*/  @!P4 IMAD.WIDE R20, R21, 0x2, R8 ;  /* 0x000000021514c825 */ /* 0x000fe200078e0208 */
[----:B------:R-:W5:Y:S04]  /*0a60*/  @!P4 LDG.E.U16 R16, desc[UR6][R16.64] ;  /* 0x000000061010c981 */ /* 0x000f68000c1e1500 */
[----:B------:R-:W5:Y:S04]  /*0a70*/  @!P4 LDG.E.U16 R18, desc[UR6][R18.64] ;  /* 0x000000061212c981 */ /* 0x000f68000c1e1500 */
[----:B------:R-:W5:Y:S01]  /*0a80*/  @!P4 LDG.E.U16 R20, desc[UR6][R20.64] ;  /* 0x000000061414c981 */ /* 0x000f62000c1e1500 */
[----:B------:R-:W-:-:S02]  /*0a90*/  MOV R15, RZ ;  /* 0x000000ff000f7202 */ /* 0x000fc40000000f00 */
[----:B0-----:R-:W-:Y:S02]  /*0aa0*/  CS2R R34, SRZ ;  /* 0x0000000000227805 */ /* 0x001fe4000001ff00 */
[----:B------:R-:W-:Y:S02]  /*0ab0*/  MOV R32, RZ ;  /* 0x000000ff00207202 */ /* 0x000fe40000000f00 */
[----:B-1----:R-:W-:Y:S02]  /*0ac0*/  MOV R12, RZ ;  /* 0x000000ff000c7202 */ /* 0x002fe40000000f00 */
[----:B------:R-:W-:Y:S02]  /*0ad0*/  MOV R37, RZ ;  /* 0x000000ff00257202 */ /* 0x000fe40000000f00 */
[----:B------:R-:W-:Y:S01]  /*0ae0*/  MOV R30, RZ ;  /* 0x000000ff001e7202 */ /* 0x000fe20000000f00 */
[----:B--2---:R-:W-:Y:S02]  /*0af0*/  @P0 HADD2.F32 R15, -RZ, R23.H0_H0 ;  /* 0x20000017ff0f0230 */ /* 0x004fe40000004100 */
[----:B---3--:R-:W-:-:S02]  /*0b00*/  @P0 HADD2.F32 R32, -RZ, R24.H0_H0 ;  /* 0x20000018ff200230 */ /* 0x008fc40000004100 */
[----:B----4-:R-:W-:Y:S01]  /*0b10*/  @!P1 HADD2.F32 R0, -RZ, R22.H0_H0 ;  /* 0x20000016ff009230 */ /* 0x010fe20000004100 */
[----:B------:R-:W-:Y:S01]  /*0b20*/  CS2R R22, SRZ ;  /* 0x0000000000167805 */ /* 0x000fe2000001ff00 */
[----:B-----5:R-:W-:Y:S01]  /*0b30*/  @!P1 HADD2.F32 R23, -RZ, R25.H0_H0 ;  /* 0x20000019ff179230 */ /* 0x020fe20000004100 */
[----:B------:R-:W-:Y:S01]  /*0b40*/  CS2R R24, SRZ ;  /* 0x0000000000187805 */ /* 0x000fe2000001ff00 */
[----:B------:R-:W-:Y:S02]  /*0b50*/  @!P1 HADD2.F32 R22, -RZ, R26.H0_H0 ;  /* 0x2000001aff169230 */ /* 0x000fe40000004100 */
[----:B------:R-:W-:Y:S01]  /*0b60*/  @P0 HADD2.F32 R34, -RZ, R14.H0_H0 ;  /* 0x2000000eff220230 */ /* 0x000fe20000004100 */
[----:B------:R-:W-:Y:S01]  /*0b70*/  MOV R14, RZ ;  /* 0x000000ff000e7202 */ /* 0x000fe20000000f00 */
[----:B------:R-:W-:Y:S01]  /*0b80*/  @!P2 HADD2.F32 R12, -RZ, R27.H0_H0 ;  /* 0x2000001bff0ca230 */ /* 0x000fe20000004100 */
[----:B------:R-:W-:Y:S01]  /*0b90*/  CS2R R26, SRZ ;  /* 0x00000000001a7805 */ /* 0x000fe2000001ff00 */
[----:B------:R-:W-:-:S02]  /*0ba0*/  @!P2 HADD2.F32 R14, -RZ, R10.H0_H0 ;  /* 0x2000000aff0ea230 */ /* 0x000fc40000004100 */
[----:B------:R-:W-:Y:S01]  /*0bb0*/  @!P2 HADD2.F32 R25, -RZ, R13.H0_H0 ;  /* 0x2000000dff19a230 */ /* 0x000fe20000004100 */
[----:B------:R-:W-:Y:S01]  /*0bc0*/  MOV R13, RZ ;  /* 0x000000ff000d7202 */ /* 0x000fe20000000f00 */
[----:B------:R-:W-:Y:S02]  /*0bd0*/  @!P4 HADD2.F32 R35, -RZ, R16.H0_H0 ;  /* 0x20000010ff23c230 */ /* 0x000fe40000004100 */
[----:B------:R-:W-:Y:S02]  /*0be0*/  @!P4 HADD2.F32 R26, -RZ, R18.H0_H0 ;  /* 0x20000012ff1ac230 */ /* 0x000fe40000004100 */
[----:B------:R-:W-:-:S07]  /*0bf0*/  @!P4 HADD2.F32 R24, -RZ, R20.H0_H0 ;  /* 0x20000014ff18c230 */ /* 0x000fce0000004100 */
.L_x_14:
[----:B------:R-:W-:Y:S05]  /*0c00*/  BSYNC B0 ;  /* 0x0000000000007941 */ /* 0x000fea0003800000 */
.L_x_12:
[----:B------:R-:W0:Y:S01]  /*0c10*/  MUFU.RCP R17, UR5 ;  /* 0x0000000500117d08 */ /* 0x000e220008001000 */
[----:B------:R-:W-:Y:S01]  /*0c20*/  ISETP.NE.AND P1, PT, RZ, UR9, PT ;  /* 0x00000009ff007c0c */ /* 0x000fe2000bf25270 */
[----:B0-----:R-:W-:-:S12]  /*0c30*/  FMUL.FTZ R10, R17, R15 ;  /* 0x0000000f110a7220 */ /* 0x001fd80000410000 */
[----:B------:R-:W-:Y:S05]  /*0c40*/  @!P1 BRA `(.L_x_15) ;  /* 0x0000000000d89947 */ /* 0x000fea0003800000 */
[----:B------:R-:W0:Y:S01]  /*0c50*/  MUFU.RCP R11, UR13 ;  /* 0x0000000d000b7d08 */ /* 0x000e220008001000 */
[----:B------:R-:W-:Y:S01]  /*0c60*/  FMUL.FTZ R19, R32, UR16 ;  /* 0x0000001020137c20 */ /* 0x000fe20008410000 */
[----:B------:R-:W-:Y:S01]  /*0c70*/  FMUL.FTZ R15, R29, R10 ;  /* 0x0000000a1d0f7220 */ /* 0x000fe20000410000 */
[C---:B------:R-:W-:Y:S01]  /*0c80*/  FMUL.FTZ R0, R17.reuse, R0 ;  /* 0x0000000011007220 */ /* 0x040fe20000410000 */
[C---:B------:R-:W-:Y:S01]  /*0c90*/  FMUL.FTZ R12, R17.reuse, R12 ;  /* 0x0000000c110c7220 */ /* 0x040fe20000410000 */
[----:B------:R-:W-:Y:S01]  /*0ca0*/  FMUL.FTZ R16, R17, R35 ;  /* 0x0000002311107220 */ /* 0x000fe20000410000 */
[----:B------:R-:W-:Y:S01]  /*0cb0*/  FFMA.FTZ R32, R10, R15, R19 ;  /* 0x0000000f0a207223 */ /* 0x000fe20000010013 */
[----:B------:R-:W-:Y:S01]  /*0cc0*/  FMUL.FTZ R19, R22, UR16 ;  /* 0x0000001016137c20 */ /* 0x000fe20008410000 */
[----:B------:R-:W-:Y:S01]  /*0cd0*/  FMUL.FTZ R15, R29, R0 ;  /* 0x000000001d0f7220 */ /* 0x000fe20000410000 */
[----:B------:R-:W-:Y:S01]  /*0ce0*/  FMUL.FTZ R17, R25, UR16 ;  /* 0x0000001019117c20 */ /* 0x000fe20008410000 */
[C---:B------:R-:W-:Y:S01]  /*0cf0*/  FMUL.FTZ R25, R29.reuse, R12 ;  /* 0x0000000c1d197220 */ /* 0x040fe20000410000 */
[----:B------:R-:W-:Y:S01]  /*0d00*/  FMUL.FTZ R21, R24, UR16 ;  /* 0x0000001018157c20 */ /* 0x000fe20008410000 */
[----:B------:R-:W-:Y:S01]  /*0d10*/  FFMA.FTZ R22, R0, R15, R19 ;  /* 0x0000000f00167223 */ /* 0x000fe20000010013 */
[----:B------:R-:W-:Y:S01]  /*0d20*/  FMUL.FTZ R19, R29, R16 ;  /* 0x000000101d137220 */ /* 0x000fe20000410000 */
[----:B------:R-:W-:Y:S01]  /*0d30*/  FFMA.FTZ R25, R12, R25, R17 ;  /* 0x000000190c197223 */ /* 0x000fe20000010011 */
[----:B------:R-:W-:Y:S01]  /*0d40*/  FMUL.FTZ R23, R23, UR10 ;  /* 0x0000000a17177c20 */ /* 0x000fe20008410000 */
[-C--:B0-----:R-:W-:Y:S01]  /*0d50*/  FMUL.FTZ R15, R32, R11.reuse ;  /* 0x0000000b200f7220 */ /* 0x081fe20000410000 */
[----:B------:R-:W-:Y:S01]  /*0d60*/  FMUL.FTZ R17, R22, R11 ;  /* 0x0000000b16117220 */ /* 0x000fe20000410000 */
[----:B------:R-:W-:Y:S01]  /*0d70*/  FFMA.FTZ R24, R16, R19, R21 ;  /* 0x0000001310187223 */ /* 0x000fe20000010015 */
[-C--:B------:R-:W-:Y:S01]  /*0d80*/  FMUL.FTZ R20, R25, R11.reuse ;  /* 0x0000000b19147220 */ /* 0x080fe20000410000 */
[----:B------:R-:W-:Y:S01]  /*0d90*/  FMUL.FTZ R21, R34, UR10 ;  /* 0x0000000a22157c20 */ /* 0x000fe20008410000 */
[----:B------:R-:W-:Y:S01]  /*0da0*/  FFMA.FTZ R0, R0, UR17, R23 ;  /* 0x0000001100007c23 */ /* 0x000fe20008010017 */
[----:B------:R-:W0:Y:S01]  /*0db0*/  MUFU.SQRT R15, R15 ;  /* 0x0000000f000f7308 */ /* 0x000e220000002000 */
[----:B------:R-:W-:Y:S01]  /*0dc0*/  FMUL.FTZ R19, R24, R11 ;  /* 0x0000000b18137220 */ /* 0x000fe20000410000 */
[----:B------:R-:W-:-:S06]  /*0dd0*/  FFMA.FTZ R10, R10, UR17, R21 ;  /* 0x000000110a0a7c23 */ /* 0x000fcc0008010015 */
[----:B------:R-:W1:Y:S08]  /*0de0*/  MUFU.SQRT R17, R17 ;  /* 0x0000001100117308 */ /* 0x000e700000002000 */
[----:B------:R-:W2:Y:S01]  /*0df0*/  MUFU.SQRT R18, R20 ;  /* 0x0000001400127308 */ /* 0x000ea20000002000 */
[----:B0-----:R-:W-:-:S07]  /*0e00*/  FADD.FTZ R11, R15, UR11 ;  /* 0x0000000b0f0b7e21 */ /* 0x001fce0008010000 */
[----:B------:R-:W0:Y:S01]  /*0e10*/  MUFU.SQRT R19, R19 ;  /* 0x0000001300137308 */ /* 0x000e220000002000 */
[----:B-1----:R-:W-:-:S07]  /*0e20*/  FADD.FTZ R15, R17, UR11 ;  /* 0x0000000b110f7e21 */ /* 0x002fce0008010000 */
[----:B------:R-:W1:Y:S01]  /*0e30*/  MUFU.RCP R17, UR12 ;  /* 0x0000000c00117d08 */ /* 0x000e620008001000 */
[----:B--2---:R-:W-:-:S07]  /*0e40*/  FADD.FTZ R18, R18, UR11 ;  /* 0x0000000b12127e21 */ /* 0x004fce0008010000 */
[----:B------:R-:W2:Y:S01]  /*0e50*/  MUFU.RCP R11, R11 ;  /* 0x0000000b000b7308 */ /* 0x000ea20000001000 */
[----:B0-----:R-:W-:Y:S01]  /*0e60*/  FADD.FTZ R21, R19, UR11 ;  /* 0x0000000b13157e21 */ /* 0x001fe20008010000 */
[----:B------:R-:W-:-:S04]  /*0e70*/  FMUL.FTZ R19, R14, UR10 ;  /* 0x0000000a0e137c20 */ /* 0x000fc80008410000 */
[----:B------:R-:W-:Y:S01]  /*0e80*/  FFMA.FTZ R12, R12, UR17, R19 ;  /* 0x000000110c0c7c23 */ /* 0x000fe20008010013 */
[----:B------:R-:W-:Y:S01]  /*0e90*/  FMUL.FTZ R19, R26, UR10 ;  /* 0x0000000a1a137c20 */ /* 0x000fe20008410000 */
[----:B------:R-:W0:Y:S01]  /*0ea0*/  MUFU.RCP R15, R15 ;  /* 0x0000000f000f7308 */ /* 0x000e220000001000 */
[-C--:B-1----:R-:W-:Y:S01]  /*0eb0*/  FMUL.FTZ R20, R10, R17.reuse ;  /* 0x000000110a147220 */ /* 0x082fe20000410000 */
[----:B------:R-:W-:Y:S01]  /*0ec0*/  FMUL.FTZ R26, R0, R17 ;  /* 0x00000011001a7220 */ /* 0x000fe20000410000 */
[----:B------:R-:W-:-:S05]  /*0ed0*/  FFMA.FTZ R16, R16, UR17, R19 ;  /* 0x0000001110107c23 */ /* 0x000fca0008010013 */
[----:B------:R-:W1:Y:S01]  /*0ee0*/  MUFU.RCP R18, R18 ;  /* 0x0000001200127308 */ /* 0x000e620000001000 */
[----:B--2---:R-:W-:Y:S01]  /*0ef0*/  FMUL.FTZ R20, R20, R11 ;  /* 0x0000000b14147220 */ /* 0x004fe20000410000 */
[-C--:B------:R-:W-:Y:S01]  /*0f00*/  FMUL.FTZ R11, R12, R17.reuse ;  /* 0x000000110c0b7220 */ /* 0x080fe20000410000 */
[----:B------:R-:W-:-:S05]  /*0f10*/  FMUL.FTZ R17, R16, R17 ;  /* 0x0000001110117220 */ /* 0x000fca0000410000 */
[----:B------:R2:W3:Y:S01]  /*0f20*/  MUFU.RCP R14, R21 ;  /* 0x00000015000e7308 */ /* 0x0004e20000001000 */
[----:B0-----:R-:W-:Y:S01]  /*0f30*/  FMUL.FTZ R15, R26, R15 ;  /* 0x0000000f1a0f7220 */ /* 0x001fe20000410000 */
[----:B-1----:R-:W-:Y:S01]  /*0f40*/  FMUL.FTZ R18, R11, R18 ;  /* 0x000000120b127220 */ /* 0x002fe20000410000 */
[----:B------:R-:W-:Y:S02]  /*0f50*/  FFMA.FTZ R11, R13, UR15, R20 ;  /* 0x0000000f0d0b7c23 */ /* 0x000fe40008010014 */
[----:B--2---:R-:W-:Y:S01]  /*0f60*/  FFMA.FTZ R21, R30, UR15, R15 ;  /* 0x0000000f1e157c23 */ /* 0x004fe2000801000f */
[----:B------:R-:W-:Y:S01]  /*0f70*/  FFMA.FTZ R27, R27, UR15, R18 ;  /* 0x0000000f1b1b7c23 */ /* 0x000fe20008010012 */
[----:B---3--:R-:W-:-:S04]  /*0f80*/  FMUL.FTZ R14, R17, R14 ;  /* 0x0000000e110e7220 */ /* 0x008fc80000410000 */
[----:B------:R-:W-:Y:S01]  /*0f90*/  FFMA.FTZ R37, R37, UR15, R14 ;  /* 0x0000000f25257c23 */ /* 0x000fe2000801000e */
[----:B------:R-:W-:Y:S06]  /*0fa0*/  BRA `(.L_x_16) ;  /* 0x0000000000d47947 */ /* 0x000fec0003800000 */
.L_x_15:
[C---:B------:R-:W-:Y:S01]  /*0fb0*/  FMUL.FTZ R15, R17.reuse, R0 ;  /* 0x00000000110f7220 */ /* 0x040fe20000410000 */
[C---:B------:R-:W-:Y:S01]  /*0fc0*/  FMUL.FTZ R0, R17.reuse, R12 ;  /* 0x0000000c11007220 */ /* 0x040fe20000410000 */
[----:B------:R-:W-:Y:S01]  /*0fd0*/  FMUL.FTZ R12, R17, R35 ;  /* 0x00000023110c7220 */ /* 0x000fe20000410000 */
[----:B------:R-:W0:Y:S01]  /*0fe0*/  MUFU.RCP R11, UR13 ;  /* 0x0000000d000b7d08 */ /* 0x000e220008001000 */
[----:B------:R-:W-:Y:S01]  /*0ff0*/  FFMA.FTZ R30, R30, UR15, R15 ;  /* 0x0000000f1e1e7c23 */ /* 0x000fe2000801000f */
[----:B------:R-:W-:Y:S01]  /*1000*/  FFMA.FTZ R0, R27, UR15, R0 ;  /* 0x0000000f1b007c23 */ /* 0x000fe20008010000 */
[----:B------:R-:W-:Y:S01]  /*1010*/  FFMA.FTZ R10, R13, UR15, R10 ;  /* 0x0000000f0d0a7c23 */ /* 0x000fe2000801000a */
[----:B------:R-:W-:Y:S01]  /*1020*/  FFMA.FTZ R12, R37, UR15, R12 ;  /* 0x0000000f250c7c23 */ /* 0x000fe2000801000c */
[C---:B------:R-:W-:Y:S01]  /*1030*/  FMUL.FTZ R15, R29.reuse, R30 ;  /* 0x0000001e1d0f7220 */ /* 0x040fe20000410000 */
[C---:B------:R-:W-:Y:S01]  /*1040*/  FMUL.FTZ R17, R29.reuse, R0 ;  /* 0x000000001d117220 */ /* 0x040fe20000410000 */
[----:B------:R-:W-:-:S02]  /*1050*/  FMUL.FTZ R13, R29, R10 ;  /* 0x0000000a1d0d7220 */ /* 0x000fc40000410000 */
[----:B------:R-:W-:Y:S01]  /*1060*/  FMUL.FTZ R19, R30, R15 ;  /* 0x0000000f1e137220 */ /* 0x000fe20000410000 */
[----:B------:R-:W-:Y:S01]  /*1070*/  FMUL.FTZ R18, R0, R17 ;  /* 0x0000001100127220 */ /* 0x000fe20000410000 */
[----:B------:R-:W-:Y:S01]  /*1080*/  FMUL.FTZ R17, R29, R12 ;  /* 0x0000000c1d117220 */ /* 0x000fe20000410000 */
[----:B------:R-:W-:Y:S01]  /*1090*/  FMUL.FTZ R13, R10, R13 ;  /* 0x0000000d0a0d7220 */ /* 0x000fe20000410000 */
[----:B------:R-:W-:Y:S01]  /*10a0*/  FFMA.FTZ R22, R22, UR16, R19 ;  /* 0x0000001016167c23 */ /* 0x000fe20008010013 */
[----:B------:R-:W-:Y:S01]  /*10b0*/  FFMA.FTZ R25, R25, UR16, R18 ;  /* 0x0000001019197c23 */ /* 0x000fe20008010012 */
[----:B------:R-:W-:Y:S01]  /*10c0*/  FMUL.FTZ R19, R12, R17 ;  /* 0x000000110c137220 */ /* 0x000fe20000410000 */
[----:B------:R-:W-:Y:S01]  /*10d0*/  FFMA.FTZ R32, R32, UR16, R13 ;  /* 0x0000001020207c23 */ /* 0x000fe2000801000d */
[-C--:B0-----:R-:W-:Y:S01]  /*10e0*/  FMUL.FTZ R16, R22, R11.reuse ;  /* 0x0000000b16107220 */ /* 0x081fe20000410000 */
[-C--:B------:R-:W-:Y:S01]  /*10f0*/  FMUL.FTZ R17, R25, R11.reuse ;  /* 0x0000000b19117220 */ /* 0x080fe20000410000 */
[----:B------:R-:W-:Y:S01]  /*1100*/  FFMA.FTZ R24, R24, UR16, R19 ;  /* 0x0000001018187c23 */ /* 0x000fe20008010013 */
[-C--:B------:R-:W-:Y:S01]  /*1110*/  FMUL.FTZ R15, R32, R11.reuse ;  /* 0x0000000b200f7220 */ /* 0x080fe20000410000 */
[----:B------:R-:W-:Y:S01]  /*1120*/  MUFU.RCP R13, UR12 ;  /* 0x0000000c000d7d08 */ /* 0x000fe20008001000 */
[----:B------:R-:W-:Y:S01]  /*1130*/  FMUL.FTZ R30, R30, UR17 ;  /* 0x000000111e1e7c20 */ /* 0x000fe20008410000 */
[----:B------:R-:W-:Y:S01]  /*1140*/  FMUL.FTZ R18, R24, R11 ;  /* 0x0000000b18127220 */ /* 0x000fe20000410000 */
[----:B------:R-:W-:-:S05]  /*1150*/  FMUL.FTZ R19, R12, UR17 ;  /* 0x000000110c137c20 */ /* 0x000fca0008410000 */
[----:B------:R-:W0:Y:S08]  /*1160*/  MUFU.SQRT R15, R15 ;  /* 0x0000000f000f7308 */ /* 0x000e300000002000 */
[----:B------:R-:W1:Y:S08]  /*1170*/  MUFU.SQRT R16, R16 ;  /* 0x0000001000107308 */ /* 0x000e700000002000 */
[----:B------:R-:W2:Y:S01]  /*1180*/  MUFU.SQRT R17, R17 ;  /* 0x0000001100117308 */ /* 0x000ea20000002000 */
[----:B0-----:R-:W-:Y:S01]  /*1190*/  FADD.FTZ R11, R15, UR11 ;  /* 0x0000000b0f0b7e21 */ /* 0x001fe20008010000 */
[----:B------:R-:W-:-:S04]  /*11a0*/  FMUL.FTZ R15, R10, UR17 ;  /* 0x000000110a0f7c20 */ /* 0x000fc80008410000 */
[----:B------:R-:W-:Y:S02]  /*11b0*/  FFMA.FTZ R10, R34, UR10, R15 ;  /* 0x0000000a220a7c23 */ /* 0x000fe4000801000f */
[----:B------:R-:W0:Y:S01]  /*11c0*/  MUFU.SQRT R18, R18 ;  /* 0x0000001200127308 */ /* 0x000e220000002000 */
[----:B-1----:R-:W-:Y:S01]  /*11d0*/  FADD.FTZ R21, R16, UR11 ;  /* 0x0000000b10157e21 */ /* 0x002fe20008010000 */
[----:B------:R-:W-:-:S04]  /*11e0*/  FFMA.FTZ R16, R26, UR10, R19 ;  /* 0x0000000a1a107c23 */ /* 0x000fc80008010013 */
[----:B------:R-:W-:Y:S02]  /*11f0*/  FMUL.FTZ R26, R16, R13 ;  /* 0x0000000d101a7220 */ /* 0x000fe40000410000 */
[----:B------:R-:W1:Y:S01]  /*1200*/  MUFU.RCP R11, R11 ;  /* 0x0000000b000b7308 */ /* 0x000e620000001000 */
[----:B--2---:R-:W-:Y:S01]  /*1210*/  FADD.FTZ R27, R17, UR11 ;  /* 0x0000000b111b7e21 */ /* 0x004fe20008010000 */
[----:B------:R-:W-:Y:S01]  /*1220*/  FMUL.FTZ R17, R0, UR17 ;  /* 0x0000001100117c20 */ /* 0x000fe20008410000 */
[----:B------:R-:W-:-:S03]  /*1230*/  FFMA.FTZ R0, R23, UR10, R30 ;  /* 0x0000000a17007c23 */ /* 0x000fc6000801001e */
[----:B------:R-:W-:Y:S01]  /*1240*/  FFMA.FTZ R12, R14, UR10, R17 ;  /* 0x0000000a0e0c7c23 */ /* 0x000fe20008010011 */
[-C--:B------:R-:W-:Y:S01]  /*1250*/  FMUL.FTZ R14, R10, R13.reuse ;  /* 0x0000000d0a0e7220 */ /* 0x080fe20000410000 */
[----:B------:R-:W2:Y:S01]  /*1260*/  MUFU.RCP R21, R21 ;  /* 0x0000001500157308 */ /* 0x000ea20000001000 */
[----:B0-----:R-:W-:Y:S01]  /*1270*/  FADD.FTZ R37, R18, UR11 ;  /* 0x0000000b12257e21 */ /* 0x001fe20008010000 */
[-C--:B------:R-:W-:Y:S01]  /*1280*/  FMUL.FTZ R18, R0, R13.reuse ;  /* 0x0000000d00127220 */ /* 0x080fe20000410000 */
[----:B------:R-:W-:-:S05]  /*1290*/  FMUL.FTZ R20, R12, R13 ;  /* 0x0000000d0c147220 */ /* 0x000fca0000410000 */
[----:B------:R-:W0:Y:S01]  /*12a0*/  MUFU.RCP R27, R27 ;  /* 0x0000001b001b7308 */ /* 0x000e220000001000 */
[----:B-1----:R-:W-:-:S07]  /*12b0*/  FMUL.FTZ R11, R14, R11 ;  /* 0x0000000b0e0b7220 */ /* 0x002fce0000410000 */
[----:B------:R-:W1:Y:S01]  /*12c0*/  MUFU.RCP R37, R37 ;  /* 0x0000002500257308 */ /* 0x000e620000001000 */
[----:B--2---:R-:W-:Y:S01]  /*12d0*/  FMUL.FTZ R21, R18, R21 ;  /* 0x0000001512157220 */ /* 0x004fe20000410000 */
[----:B0-----:R-:W-:Y:S01]  /*12e0*/  FMUL.FTZ R27, R20, R27 ;  /* 0x0000001b141b7220 */ /* 0x001fe20000410000 */
[----:B-1----:R-:W-:-:S07]  /*12f0*/  FMUL.FTZ R37, R26, R37 ;  /* 0x000000251a257220 */ /* 0x002fce0000410000 */
.L_x_16:
[C---:B------:R-:W-:Y:S01]  /*1300*/  IADD3 R13, R33.reuse, UR8, RZ ;  /* 0x00000008210d7c10 */ /* 0x040fe2000fffe0ff */
[----:B------:R-:W-:Y:S01]  /*1310*/  BSSY B0, `(.L_x_17) ;  /* 0x0000012000007945 */ /* 0x000fe20003800000 */
[----:B------:R-:W-:Y:S02]  /*1320*/  ISETP.GE.AND P1, PT, R33, UR14, PT ;  /* 0x0000000e21007c0c */ /* 0x000fe4000bf26270 */
[C---:B------:R-:W-:Y:S02]  /*1330*/  IADD3 R17, R13.reuse, UR8, RZ ;  /* 0x000000080d117c10 */ /* 0x040fe4000fffe0ff */
[----:B------:R-:W-:Y:S02]  /*1340*/  ISETP.GE.AND P4, PT, R13, UR14, PT ;  /* 0x0000000e0d007c0c */ /* 0x000fe4000bf86270 */
[----:B------:R-:W-:Y:S02]  /*1350*/  ISETP.GE.AND P2, PT, R17, UR14, PT ;  /* 0x0000000e11007c0c */ /* 0x000fe4000bf46270 */
[----:B------:R-:W-:-:S02]  /*1360*/  ISETP.GE.OR P1, PT, R33, R28, P1 ;  /* 0x0000001c2100720c */ /* 0x000fc40000f26670 */
[-C--:B------:R-:W-:Y:S02]  /*1370*/  ISETP.GE.OR P4, PT, R13, R28.reuse, P4 ;  /* 0x0000001c0d00720c */ /* 0x080fe40002786670 */
[----:B------:R-:W-:Y:S01]  /*1380*/  ISETP.GE.OR P2, PT, R17, R28, P2 ;  /* 0x0000001c1100720c */ /* 0x000fe20001746670 */
[----:B------:R-:W-:-:S12]  /*1390*/  @!P0 BRA `(.L_x_18) ;  /* 0x0000000000248947 */ /* 0x000fd80003800000 */
[----:B------:R-:W-:Y:S01]  /*13a0*/  F2FP.F16.F32.PACK_AB R20, R10, R11 ;  /* 0x0000000b0a14723e */ /* 0x000fe200000000ff */
[C---:B------:R-:W-:Y:S01]  /*13b0*/  IMAD.WIDE R10, R31.reuse, 0x2, R2 ;  /* 0x000000021f0a7825 */ /* 0x040fe200078e0202 */
[----:B------:R-:W-:Y:S02]  /*13c0*/  F2FP.F16.F32.PACK_AB R32, RZ, R32 ;  /* 0x00000020ff20723e */ /* 0x000fe400000000ff */
[----:B------:R-:W-:Y:S01]  /*13d0*/  PRMT R23, R20, 0x7632, R23 ;  /* 0x0000763214177816 */ /* 0x000fe20000000017 */
[C---:B------:R-:W-:Y:S01]  /*13e0*/  IMAD.WIDE R14, R31.reuse, 0x2, R6 ;  /* 0x000000021f0e7825 */ /* 0x040fe200078e0206 */
[----:B------:R0:W-:Y:S03]  /*13f0*/  STG.E.U16 desc[UR6][R10.64], R20 ;  /* 0x000000140a007986 */ /* 0x0001e6000c101506 */
[----:B------:R-:W-:Y:S01]  /*1400*/  IMAD.WIDE R18, R31, 0x2, R8 ;  /* 0x000000021f127825 */ /* 0x000fe200078e0208 */
[----:B------:R0:W-:Y:S04]  /*1410*/  STG.E.U16 desc[UR6][R14.64], R23 ;  /* 0x000000170e007986 */ /* 0x0001e8000c101506 */
[----:B------:R0:W-:Y:S02]  /*1420*/  STG.E.U16 desc[UR6][R18.64], R32 ;  /* 0x0000002012007986 */ /* 0x0001e4000c101506 */
.L_x_18:
[----:B------:R-:W-:Y:S05]  /*1430*/  BSYNC B0 ;  /* 0x0000000000007941 */ /* 0x000fea0003800000 */
.L_x_17:
[----:B------:R-:W-:Y:S04]  /*1440*/  BSSY B0, `(.L_x_19) ;  /* 0x000000b000007945 */ /* 0x000fe80003800000 */
[----:B------:R-:W-:Y:S05]  /*1450*/  @P1 BRA `(.L_x_20) ;  /* 0x0000000000241947 */ /* 0x000fea0003800000 */
[----:B------:R-:W-:Y:S01]  /*1460*/  F2FP.F16.F32.PACK_AB R21, R0, R21 ;  /* 0x000000150015723e */ /* 0x000fe200000000ff */
[----:B0-----:R-:W-:Y:S01]  /*1470*/  IMAD.WIDE R10, R33, 0x2, R2 ;  /* 0x00000002210a7825 */ /* 0x001fe200078e0202 */
[----:B------:R-:W-:Y:S02]  /*1480*/  F2FP.F16.F32.PACK_AB R22, RZ, R22 ;  /* 0x00000016ff16723e */ /* 0x000fe400000000ff */
[----:B------:R-:W-:Y:S01]  /*1490*/  PRMT R0, R21, 0x7632, R0 ;  /* 0x0000763215007816 */ /* 0x000fe20000000000 */
[C---:B------:R-:W-:Y:S01]  /*14a0*/  IMAD.WIDE R14, R33.reuse, 0x2, R6 ;  /* 0x00000002210e7825 */ /* 0x040fe200078e0206 */
[----:B------:R1:W-:Y:S03]  /*14b0*/  STG.E.U16 desc[UR6][R10.64], R21 ;  /* 0x000000150a007986 */ /* 0x0003e6000c101506 */
[----:B------:R-:W-:Y:S01]  /*14c0*/  IMAD.WIDE R18, R33, 0x2, R8 ;  /* 0x0000000221127825 */ /* 0x000fe200078e0208 */
[----:B------:R1:W-:Y:S04]  /*14d0*/  STG.E.U16 desc[UR6][R14.64], R0 ;  /* 0x000000000e007986 */ /* 0x0003e8000c101506 */
[----:B------:R1:W-:Y:S02]  /*14e0*/  STG.E.U16 desc[UR6][R18.64], R22 ;  /* 0x0000001612007986 */ /* 0x0003e4000c101506 */
.L_x_20:
[----:B------:R-:W-:Y:S05]  /*14f0*/  BSYNC B0 ;  /* 0x0000000000007941 */ /* 0x000fea0003800000 */
.L_x_19:
[----:B------:R-:W-:Y:S04]  /*1500*/  BSSY B0, `(.L_x_21) ;  /* 0x000000b000007945 */ /* 0x000fe80003800000 */
[----:B------:R-:W-:Y:S05]  /*1510*/  @P4 BRA `(.L_x_22) ;  /* 0x0000000000244947 */ /* 0x000fea0003800000 */
[----:B------:R-:W-:Y:S01]  /*1520*/  F2FP.F16.F32.PACK_AB R27, R12, R27 ;  /* 0x0000001b0c1b723e */ /* 0x000fe200000000ff */
[----:B01----:R-:W-:Y:S01]  /*1530*/  IMAD.WIDE R10, R13, 0x2, R2 ;  /* 0x000000020d0a7825 */ /* 0x003fe200078e0202 */
[----:B------:R-:W-:Y:S02]  /*1540*/  F2FP.F16.F32.PACK_AB R25, RZ, R25 ;  /* 0x00000019ff19723e */ /* 0x000fe400000000ff */
[----:B------:R-:W-:Y:S01]  /*1550*/  PRMT R0, R27, 0x7632, R0 ;  /* 0x000076321b007816 */ /* 0x000fe20000000000 */
[C---:B------:R-:W-:Y:S01]  /*1560*/  IMAD.WIDE R14, R13.reuse, 0x2, R6 ;  /* 0x000000020d0e7825 */ /* 0x040fe200078e0206 */
[----:B------:R2:W-:Y:S03]  /*1570*/  STG.E.U16 desc[UR6][R10.64], R27 ;  /* 0x0000001b0a007986 */ /* 0x0005e6000c101506 */
[----:B------:R-:W-:Y:S01]  /*1580*/  IMAD.WIDE R12, R13, 0x2, R8 ;  /* 0x000000020d0c7825 */ /* 0x000fe200078e0208 */
[----:B------:R2:W-:Y:S04]  /*1590*/  STG.E.U16 desc[UR6][R14.64], R0 ;  /* 0x000000000e007986 */ /* 0x0005e8000c101506 */
[----:B------:R2:W-:Y:S02]  /*15a0*/  STG.E.U16 desc[UR6][R12.64], R25 ;  /* 0x000000190c007986 */ /* 0x0005e4000c101506 */
.L_x_22:
[----:B------:R-:W-:Y:S05]  /*15b0*/  BSYNC B0 ;  /* 0x0000000000007941 */ /* 0x000fea0003800000 */
.L_x_21:
[----:B------:R-:W-:Y:S04]  /*15c0*/  BSSY B0, `(.L_x_23) ;  /* 0x000000b000007945 */ /* 0x000fe80003800000 */
[----:B------:R-:W-:Y:S05]  /*15d0*/  @P2 BRA `(.L_x_24) ;  /* 0x0000000000242947 */ /* 0x000fea0003800000 */
[----:B------:R-:W-:Y:S01]  /*15e0*/  F2FP.F16.F32.PACK_AB R37, R16, R37 ;  /* 0x000000251025723e */ /* 0x000fe200000000ff */
[----:B012---:R-:W-:Y:S01]  /*15f0*/  IMAD.WIDE R10, R17, 0x2, R2 ;  /* 0x00000002110a7825 */ /* 0x007fe200078e0202 */
[----:B------:R-:W-:Y:S02]  /*1600*/  F2FP.F16.F32.PACK_AB R24, RZ, R24 ;  /* 0x00000018ff18723e */ /* 0x000fe400000000ff */
[----:B------:R-:W-:Y:S01]  /*1610*/  PRMT R0, R37, 0x7632, R0 ;  /* 0x0000763225007816 */ /* 0x000fe20000000000 */
[C---:B------:R-:W-:Y:S01]  /*1620*/  IMAD.WIDE R12, R17.reuse, 0x2, R6 ;  /* 0x00000002110c7825 */ /* 0x040fe200078e0206 */
[----:B------:R3:W-:Y:S03]  /*1630*/  STG.E.U16 desc[UR6][R10.64], R37 ;  /* 0x000000250a007986 */ /* 0x0007e6000c101506 */
[----:B------:R-:W-:Y:S01]  /*1640*/  IMAD.WIDE R14, R17, 0x2, R8 ;  /* 0x00000002110e7825 */ /* 0x000fe200078e0208 */
[----:B------:R3:W-:Y:S04]  /*1650*/  STG.E.U16 desc[UR6][R12.64], R0 ;  /* 0x000000000c007986 */ /* 0x0007e8000c101506 */
[----:B------:R3:W-:Y:S02]  /*1660*/  STG.E.U16 desc[UR6][R14.64], R24 ;  /* 0x000000180e007986 */ /* 0x0007e4000c101506 */
.L_x_24:
[----:B------:R-:W-:Y:S05]  /*1670*/  BSYNC B0 ;  /* 0x0000000000007941 */ /* 0x000fea0003800000 */
.L_x_23:
[----:B------:R-:W-:-:S04]  /*1680*/  ULEA UR4, UR8, UR4, 0x2 ;  /* 0x0000000408047291 */ /* 0x000fc8000f8e103f */
[----:B------:R-:W-:Y:S02]  /*1690*/  UISETP.GE.AND UP0, UPT, UR4, UR14, UPT ;  /* 0x0000000e0400728c */ /* 0x000fe4000bf06270 */
[----:B------:R-:W-:-:S04]  /*16a0*/  ISETP.GT.AND P1, PT, R28, UR4, PT ;  /* 0x000000041c007c0c */ /* 0x000fc8000bf24270 */
[----:B------:R-:W-:-:S13]  /*16b0*/  PLOP3.LUT P0, PT, PT, PT, UP0, 0x80, 0x0 ;  /* 0x000000000000781c */ /* 0x000fda0003f0f008 */
[----:B------:R-:W-:Y:S05]  /*16c0*/  @!P0 BRA P1, `(.L_x_25) ;  /* 0xffffffec00308947 */ /* 0x000fea000083ffff */
[----:B------:R-:W-:Y:S05]  /*16d0*/  EXIT ;  /* 0x000000000000794d */ /* 0x000fea0003800000 */
.L_x_11:
[----:B------:R-:W0:Y:S02]  /*16e0*/  S2R R19, SR_TID.X ;  /* 0x0000000000137919 */ /* 0x000e240000002100 */
[----:B0-----:R-:W-:-:S04]  /*16f0*/  SHF.L.U32 R11, R19, 0x2, RZ ;  /* 0x00000002130b7819 */ /* 0x001fc800000006ff */
[----:B------:R-:W-:-:S04]  /*1700*/  ISETP.GE.AND P0, PT, R11, R15, PT ;  /* 0x0000000f0b00720c */ /* 0x000fc80003f06270 */
[----:B------:R-:W-:-:S13]  /*1710*/  ISETP.GE.OR P0, PT, R11, R28, P0 ;  /* 0x0000001c0b00720c */ /* 0x000fda0000706670 */
[----:B------:R-:W-:Y:S05]  /*1720*/  @P0 EXIT ;  /* 0x000000000000094d */ /* 0x000fea0003800000 */
[----:B------:R-:W0:Y:S01]  /*1730*/  LDC R18, c[0x0][0xe10] ;  /* 0x00038400ff127b82 */ /* 0x000e220000000800 */
[----:B------:R-:W-:Y:S01]  /*1740*/  BSSY B0, `(.L_x_26) ;  /* 0x00000db000007945 */ /* 0x000fe20003800000 */
[----:B------:R-:W-:Y:S01]  /*1750*/  ULDC UR8, c[0x0][0xe28] ;  /* 0x00038a0000087ab9 */ /* 0x000fe20000000800 */
[----:B------:R-:W-:Y:S01]  /*1760*/  ULDC UR4, c[0x0][0x0] ;  /* 0x0000000000047ab9 */ /* 0x000fe20000000800 */
[----:B------:R-:W-:Y:S01]  /*1770*/  FSETP.NEU.FTZ.AND P0, PT, RZ, UR8, PT ;  /* 0x00000008ff007c0b */ /* 0x000fe2000bf1d000 */
[----:B------:R-:W-:Y:S01]  /*1780*/  ULDC UR15, c[0x0][0xe28] ;  /* 0x00038a00000f7ab9 */ /* 0x000fe20000000800 */
[----:B------:R-:W-:Y:S01]  /*1790*/  ULDC UR9, c[0x0][0xe0c] ;  /* 0x0003830000097ab9 */ /* 0x000fe20000000800 */
[----:B------:R-:W-:Y:S01]  /*17a0*/  ULDC UR14, c[0x0][0xe20] ;  /* 0x00038800000e7ab9 */ /* 0x000fe20000000800 */
[----:B------:R-:W-:Y:S01]  /*17b0*/  ULDC UR16, c[0x0][0x210] ;  /* 0x0000840000107ab9 */ /* 0x000fe20000000800 */
[----:B------:R-:W-:Y:S01]  /*17c0*/  ULDC UR8, c[0x0][0xe24] ;  /* 0x0003890000087ab9 */ /* 0x000fe20000000800 */
[----:B------:R-:W-:Y:S01]  /*17d0*/  ULDC.64 UR10, c[0x0][0xe10] ;  /* 0x00038400000a7ab9 */ /* 0x000fe20000000a00 */
[----:B------:R-:W-:Y:S01]  /*17e0*/  ULDC.64 UR12, c[0x0][0xe18] ;  /* 0x00038600000c7ab9 */ /* 0x000fe20000000a00 */
[----:B0-----:R-:W-:-:S07]  /*17f0*/  FADD.FTZ R18, -R18, 1 ;  /* 0x3f80000012127421 */ /* 0x001fce0000010100 */
.L_x_31:
[----:B------:R-:W-:Y:S02]  /*1800*/  SHF.R.S32.HI R0, RZ, 0x1f, R19 ;  /* 0x0000001fff007819 */ /* 0x000fe40000011413 */
[C---:B-1----:R-:W-:Y:S02]  /*1810*/  @P0 LEA R20, P1, R19.reuse, R4, 0x3 ;  /* 0x0000000413140211 */ /* 0x042fe400078218ff */
[C---:B------:R-:W-:Y:S02]  /*1820*/  SHF.L.U32 R11, R19.reuse, 0x3, RZ ;  /* 0x00000003130b7819 */ /* 0x040fe400000006ff */
[C---:B------:R-:W-:Y:S01]  /*1830*/  @P0 LEA.HI.X R21, R19.reuse, R5, R0, 0x3, P1 ;  /* 0x0000000513150211 */ /* 0x040fe200008f1c00 */
[C---:B------:R-:W-:Y:S01]  /*1840*/  IMAD.WIDE R14, R19.reuse, 0x8, R2 ;  /* 0x00000008130e7825 */ /* 0x040fe200078e0202 */
[----:B------:R-:W-:Y:S02]  /*1850*/  SHF.L.U64.HI R17, R19, 0x3, R0 ;  /* 0x0000000313117819 */ /* 0x000fe40000010200 */
[----:B------:R-:W-:-:S02]  /*1860*/  IADD3 R12, P1, R6, R11, RZ ;  /* 0x0000000b060c7210 */ /* 0x000fc40007f3e0ff */
[----:B------:R-:W2:Y:S01]  /*1870*/  @P0 LDG.E.64 R20, desc[UR6][R20.64] ;  /* 0x0000000614140981 */ /* 0x000ea2000c1e1b00 */
[----:B------:R-:W-:Y:S02]  /*1880*/  IADD3 R10, P2, R8, R11, RZ ;  /* 0x0000000b080a7210 */ /* 0x000fe40007f5e0ff */
[-C--:B------:R-:W-:Y:S01]  /*1890*/  IADD3.X R13, R7, R17.reuse, RZ, P1, !PT ;  /* 0x00000011070d7210 */ /* 0x080fe20000ffe4ff */
[----:B------:R-:W3:Y:S01]  /*18a0*/  LDG.E.64 R24, desc[UR6][R14.64] ;  /* 0x000000060e187981 */ /* 0x000ee2000c1e1b00 */
[----:B------:R-:W-:-:S03]  /*18b0*/  IADD3.X R11, R9, R17, RZ, P2, !PT ;  /* 0x00000011090b7210 */ /* 0x000fc600017fe4ff */
[----:B------:R-:W4:Y:S04]  /*18c0*/  LDG.E.64 R22, desc[UR6][R12.64] ;  /* 0x000000060c167981 */ /* 0x000f28000c1e1b00 */
[----:B------:R-:W5:Y:S01]  /*18d0*/  LDG.E.64 R16, desc[UR6][R10.64] ;  /* 0x000000060a107981 */ /* 0x000f62000c1e1b00 */
[--C-:B--2---:R-:W-:Y:S02]  /*18e0*/  @P0 SHF.R.U32.HI R0, RZ, 0x10, R21.reuse ;  /* 0x00000010ff000819 */ /* 0x104fe40000011615 */
[C---:B------:R-:W-:Y:S02]  /*18f0*/  @P0 SHF.R.U64 R27, R20.reuse, 0x10, R21 ;  /* 0x00000010141b0819 */ /* 0x040fe40000001215 */
[----:B------:R-:W-:Y:S02]  /*1900*/  @P0 PRMT R29, R20, 0x7610, R29 ;  /* 0x00007610141d0816 */ /* 0x000fe4000000001d */
[----:B------:R-:W-:-:S02]  /*1910*/  @P0 PRMT R32, R21, 0x7610, R32 ;  /* 0x0000761015200816 */ /* 0x000fc40000000020 */
[----:B------:R-:W-:Y:S02]  /*1920*/  @P0 PRMT R31, R0, 0x7610, R31 ;  /* 0x00007610001f0816 */ /* 0x000fe4000000001f */
[----:B---3--:R-:W-:Y:S02]  /*1930*/  MOV R20, R25 ;  /* 0x0000001900147202 */ /* 0x008fe40000000f00 */
[----:B------:R-:W-:Y:S02]  /*1940*/  SHF.R.U32.HI R21, RZ, 0x10, R25 ;  /* 0x00000010ff157819 */ /* 0x000fe40000011619 */
[----:B------:R-:W-:Y:S02]  /*1950*/  MOV R0, R24 ;  /* 0x0000001800007202 */ /* 0x000fe40000000f00 */
[----:B------:R-:W-:Y:S02]  /*1960*/  PRMT R32, R32, 0x5410, R20 ;  /* 0x0000541020207816 */ /* 0x000fe40000000014 */
[----:B------:R-:W-:Y:S01]  /*1970*/  PRMT R31, R31, 0x5410, R21 ;  /* 0x000054101f1f7816 */ /* 0x000fe20000000015 */
[----:B------:R-:W-:Y:S01]  /*1980*/  HADD2.F32 R0, -RZ, R0.H0_H0 ;  /* 0x20000000ff007230 */ /* 0x000fe20000004100 */
[----:B----4-:R-:W-:-:S02]  /*1990*/  SHF.R.U32.HI R21, RZ, 0x10, R23 ;  /* 0x00000010ff157819 */ /* 0x010fc40000011617 */
[----:B-----5:R-:W-:Y:S02]  /*19a0*/  SHF.R.U32.HI R20, RZ, 0x10, R17 ;  /* 0x00000010ff147819 */ /* 0x020fe40000011611 */
[----:B------:R-:W-:Y:S02]  /*19b0*/  @P0 PRMT R26, R27, 0x7610, R26 ;  /* 0x000076101b1a0816 */ /* 0x000fe4000000001a */
[----:B------:R-:W-:Y:S02]  /*19c0*/  SHF.R.U64 R27, R24, 0x10, R25 ;  /* 0x00000010181b7819 */ /* 0x000fe40000001219 */
[----:B------:R-:W-:Y:S02]  /*19d0*/  SHF.R.U64 R25, R22, 0x10, R23 ;  /* 0x0000001016197819 */ /* 0x000fe40000001217 */
[----:B------:R-:W-:Y:S02]  /*19e0*/  SHF.R.U64 R24, R16, 0x10, R17 ;  /* 0x0000001010187819 */ /* 0x000fe40000001211 */
[----:B------:R-:W-:Y:S01]  /*19f0*/  PRMT R21, R20, 0x5410, R21 ;  /* 0x0000541014157816 */ /* 0x000fe20000000015 */
[----:B------:R-:W-:Y:S06]  /*1a00*/  @!P0 BRA `(.L_x_27) ;  /* 0x0000000000408947 */ /* 0x000fec0003800000 */
[----:B------:R-:W-:Y:S02]  /*1a10*/  HADD2.F32 R20, -RZ, R22.H0_H0 ;  /* 0x20000016ff147230 */ /* 0x000fe40000004100 */
[----:B------:R-:W-:Y:S02]  /*1a20*/  HADD2.F32 R22, -RZ, R23.H0_H0 ;  /* 0x20000017ff167230 */ /* 0x000fe40000004100 */
[----:B------:R-:W-:Y:S02]  /*1a30*/  HADD2.F32 R30, -RZ, R17.H0_H0 ;  /* 0x20000011ff1e7230 */ /* 0x000fe40000004100 */
[--C-:B------:R-:W-:Y:S02]  /*1a40*/  HADD2.F32 R23, -RZ, R32.reuse.H1_H1 ;  /* 0x30000020ff177230 */ /* 0x100fe40000004100 */
[----:B------:R-:W-:Y:S02]  /*1a50*/  HADD2.F32 R17, -RZ, R32.H0_H0 ;  /* 0x20000020ff117230 */ /* 0x000fe40000004100 */
[----:B------:R-:W-:-:S02]  /*1a60*/  HADD2.F32 R32, -RZ, R31.H1_H1 ;  /* 0x3000001fff207230 */ /* 0x000fc40000004100 */
[----:B------:R-:W-:Y:S02]  /*1a70*/  HADD2.F32 R33, -RZ, R21.H1_H1 ;  /* 0x30000015ff217230 */ /* 0x000fe40000004100 */
[----:B------:R-:W-:Y:S02]  /*1a80*/  HADD2.F32 R16, -RZ, R16.H0_H0 ;  /* 0x20000010ff107230 */ /* 0x000fe40000004100 */
[----:B------:R-:W-:Y:S02]  /*1a90*/  HADD2.F32 R29, -RZ, R29.H0_H0 ;  /* 0x2000001dff1d7230 */ /* 0x000fe40000004100 */
[----:B------:R-:W-:Y:S02]  /*1aa0*/  HADD2.F32 R27, -RZ, R27.H0_H0 ;  /* 0x2000001bff1b7230 */ /* 0x000fe40000004100 */
[----:B------:R-:W-:Y:S02]  /*1ab0*/  HADD2.F32 R26, -RZ, R26.H0_H0 ;  /* 0x2000001aff1a7230 */ /* 0x000fe40000004100 */
[----:B------:R-:W-:-:S02]  /*1ac0*/  HADD2.F32 R25, -RZ, R25.H0_H0 ;  /* 0x20000019ff197230 */ /* 0x000fc40000004100 */
[----:B------:R-:W-:Y:S02]  /*1ad0*/  HADD2.F32 R24, -RZ, R24.H0_H0 ;  /* 0x20000018ff187230 */ /* 0x000fe40000004100 */
[----:B------:R-:W-:Y:S02]  /*1ae0*/  HADD2.F32 R31, -RZ, R31.H0_H0 ;  /* 0x2000001fff1f7230 */ /* 0x000fe40000004100 */
[----:B------:R-:W-:Y:S01]  /*1af0*/  HADD2.F32 R21, -RZ, R21.H0_H0 ;  /* 0x20000015ff157230 */ /* 0x000fe20000004100 */
[----:B------:R-:W-:Y:S06]  /*1b00*/  BRA `(.L_x_28) ;  /* 0x00000000003c7947 */ /* 0x000fec0003800000 */
.L_x_27:
[----:B------:R-:W-:Y:S01]  /*1b10*/  HADD2.F32 R20, -RZ, R22.H0_H0 ;  /* 0x20000016ff147230 */ /* 0x000fe20000004100 */
[----:B------:R-:W-:Y:S01]  /*1b20*/  HFMA2.MMA R29, -RZ, RZ, 0, 0 ;  /* 0x00000000ff1d7435 */ /* 0x000fe200000001ff */
[----:B------:R-:W-:Y:S01]  /*1b30*/  HADD2.F32 R22, -RZ, R23.H0_H0 ;  /* 0x20000017ff167230 */ /* 0x000fe20000004100 */
[----:B------:R-:W-:Y:S01]  /*1b40*/  MOV R26, RZ ;  /* 0x000000ff001a7202 */ /* 0x000fe20000000f00 */
[----:B------:R-:W-:Y:S01]  /*1b50*/  HADD2.F32 R30, -RZ, R17.H0_H0 ;  /* 0x20000011ff1e7230 */ /* 0x000fe20000004100 */
[----:B------:R-:W-:Y:S01]  /*1b60*/  HFMA2.MMA R17, -RZ, RZ, 0, 0 ;  /* 0x00000000ff117435 */ /* 0x000fe200000001ff */
[----:B------:R-:W-:Y:S02]  /*1b70*/  HADD2.F32 R23, -RZ, R32.H1_H1 ;  /* 0x30000020ff177230 */ /* 0x000fe40000004100 */
[----:B------:R-:W-:Y:S01]  /*1b80*/  HADD2.F32 R32, -RZ, R31.H1_H1 ;  /* 0x3000001fff207230 */ /* 0x000fe20000004100 */
[----:B------:R-:W-:Y:S01]  /*1b90*/  MOV R31, RZ ;  /* 0x000000ff001f7202 */ /* 0x000fe20000000f00 */
[----:B------:R-:W-:-:S02]  /*1ba0*/  HADD2.F32 R33, -RZ, R21.H1_H1 ;  /* 0x30000015ff217230 */ /* 0x000fc40000004100 */
[----:B------:R-:W-:Y:S02]  /*1bb0*/  HADD2.F32 R16, -RZ, R16.H0_H0 ;  /* 0x20000010ff107230 */ /* 0x000fe40000004100 */
[----:B------:R-:W-:Y:S02]  /*1bc0*/  HADD2.F32 R27, -RZ, R27.H0_H0 ;  /* 0x2000001bff1b7230 */ /* 0x000fe40000004100 */
[----:B------:R-:W-:Y:S02]  /*1bd0*/  HADD2.F32 R25, -RZ, R25.H0_H0 ;  /* 0x20000019ff197230 */ /* 0x000fe40000004100 */
[----:B------:R-:W-:Y:S02]  /*1be0*/  HADD2.F32 R24, -RZ, R24.H0_H0 ;  /* 0x20000018ff187230 */ /* 0x000fe40000004100 */
[----:B------:R-:W-:-:S07]  /*1bf0*/  HADD2.F32 R21, -RZ, R21.H0_H0 ;  /* 0x20000015ff157230 */ /* 0x000fce0000004100 */
.L_x_28:
[----:B------:R-:W0:Y:S01]  /*1c00*/  MUFU.RCP R34, UR5 ;  /* 0x0000000500227d08 */ /* 0x000e220008001000 */
[----:B------:R-:W-:Y:S01]  /*1c10*/  ISETP.NE.AND P1, PT, RZ, UR8, PT ;  /* 0x00000008ff007c0c */ /* 0x000fe2000bf25270 */
[----:B0-----:R-:W-:-:S12]  /*1c20*/  FMUL.FTZ R0, R0, R34 ;  /* 0x0000002200007220 */ /* 0x001fd80000410000 */
[----:B------:R-:W-:Y:S05]  /*1c30*/  @!P1 BRA `(.L_x_29) ;  /* 0x0000000000d89947 */ /* 0x000fea0003800000 */
[----:B------:R-:W-:Y:S01]  /*1c40*/  FMUL.FTZ R35, R20, UR9 ;  /* 0x0000000914237c20 */ /* 0x000fe20008410000 */
[----:B------:R-:W-:Y:S01]  /*1c50*/  FMUL.FTZ R16, R16, UR10 ;  /* 0x0000000a10107c20 */ /* 0x000fe20008410000 */
[----:B------:R-:W-:Y:S01]  /*1c60*/  FMUL.FTZ R37, R18, R0 ;  /* 0x0000000012257220 */ /* 0x000fe20000410000 */
[----:B------:R-:W-:Y:S01]  /*1c70*/  FMUL.FTZ R23, R34, R23 ;  /* 0x0000001722177220 */ /* 0x000fe20000410000 */
[----:B------:R-:W-:Y:S01]  /*1c80*/  FFMA.FTZ R20, R0, UR11, R35 ;  /* 0x0000000b00147c23 */ /* 0x000fe20008010023 */
[----:B------:R-:W-:Y:S01]  /*1c90*/  FMUL.FTZ R22, R22, UR9 ;  /* 0x0000000916167c20 */ /* 0x000fe20008410000 */
[----:B------:R-:W0:Y:S01]  /*1ca0*/  MUFU.RCP R35, UR13 ;  /* 0x0000000d00237d08 */ /* 0x000e220008001000 */
[----:B------:R-:W-:Y:S01]  /*1cb0*/  FFMA.FTZ R16, R0, R37, R16 ;  /* 0x0000002500107223 */ /* 0x000fe20000010010 */
[----:B------:R-:W-:Y:S01]  /*1cc0*/  FMUL.FTZ R37, R34, R27 ;  /* 0x0000001b22257220 */ /* 0x000fe20000410000 */
[----:B------:R-:W-:Y:S01]  /*1cd0*/  FMUL.FTZ R0, R24, UR10 ;  /* 0x0000000a18007c20 */ /* 0x000fe20008410000 */
[----:B------:R-:W-:Y:S01]  /*1ce0*/  FMUL.FTZ R27, R34, R32 ;  /* 0x00000020221b7220 */ /* 0x000fe20000410000 */
[----:B------:R-:W-:Y:S01]  /*1cf0*/  FMUL.FTZ R32, R25, UR9 ;  /* 0x0000000919207c20 */ /* 0x000fe20008410000 */
[----:B------:R-:W-:Y:S01]  /*1d00*/  FMUL.FTZ R24, R18, R37 ;  /* 0x0000002512187220 */ /* 0x000fe20000410000 */
[----:B------:R-:W-:Y:S01]  /*1d10*/  FFMA.FTZ R22, R23, UR11, R22 ;  /* 0x0000000b17167c23 */ /* 0x000fe20008010016 */
[----:B------:R-:W-:Y:S01]  /*1d20*/  FMUL.FTZ R21, R21, UR10 ;  /* 0x0000000a15157c20 */ /* 0x000fe20008410000 */
[C---:B------:R-:W-:Y:S01]  /*1d30*/  FFMA.FTZ R25, R37.reuse, UR11, R32 ;  /* 0x0000000b25197c23 */ /* 0x040fe20008010020 */
[----:B------:R-:W-:Y:S01]  /*1d40*/  FFMA.FTZ R24, R37, R24, R0 ;  /* 0x0000001825187223 */ /* 0x000fe20000010000 */
[----:B------:R-:W-:Y:S01]  /*1d50*/  FMUL.FTZ R32, R30, UR10 ;  /* 0x0000000a1e207c20 */ /* 0x000fe20008410000 */
[----:B------:R-:W-:Y:S01]  /*1d60*/  FMUL.FTZ R30, R18, R23 ;  /* 0x00000017121e7220 */ /* 0x000fe20000410000 */
[----:B------:R-:W-:-:S03]  /*1d70*/  FMUL.FTZ R36, R33, UR9 ;  /* 0x0000000921247c20 */ /* 0x000fc60008410000 */
[----:B------:R-:W-:Y:S01]  /*1d80*/  FFMA.FTZ R30, R23, R30, R32 ;  /* 0x0000001e171e7223 */ /* 0x000fe20000010020 */
[-C--:B0-----:R-:W-:Y:S01]  /*1d90*/  FMUL.FTZ R0, R16, R35.reuse ;  /* 0x0000002310007220 */ /* 0x081fe20000410000 */
[----:B------:R-:W0:Y:S02]  /*1da0*/  MUFU.RCP R23, UR12 ;  /* 0x0000000c00177d08 */ /* 0x000e240008001000 */
[----:B------:R-:W-:-:S06]  /*1db0*/  FMUL.FTZ R37, R30, R35 ;  /* 0x000000231e257220 */ /* 0x000fcc0000410000 */
[----:B------:R-:W1:Y:S01]  /*1dc0*/  MUFU.SQRT R0, R0 ;  /* 0x0000000000007308 */ /* 0x000e620000002000 */
[----:B0-----:R-:W-:Y:S01]  /*1dd0*/  FMUL.FTZ R33, R20, R23 ;  /* 0x0000001714217220 */ /* 0x001fe20000410000 */
[----:B-1----:R-:W-:Y:S01]  /*1de0*/  FADD.FTZ R34, R0, UR14 ;  /* 0x0000000e00227e21 */ /* 0x002fe20008010000 */
[----:B------:R-:W-:-:S05]  /*1df0*/  FMUL.FTZ R0, R18, R27 ;  /* 0x0000001b12007220 */ /* 0x000fca0000410000 */
[----:B------:R0:W1:Y:S01]  /*1e00*/  MUFU.RCP R32, R34 ;  /* 0x0000002200207308 */ /* 0x0000620000001000 */
[C---:B------:R-:W-:Y:S01]  /*1e10*/  FFMA.FTZ R0, R27.reuse, R0, R21 ;  /* 0x000000001b007223 */ /* 0x040fe20000010015 */
[----:B------:R-:W-:Y:S01]  /*1e20*/  FFMA.FTZ R27, R27, UR11, R36 ;  /* 0x0000000b1b1b7c23 */ /* 0x000fe20008010024 */
[----:B------:R-:W-:-:S05]  /*1e30*/  FMUL.FTZ R36, R24, R35 ;  /* 0x0000002318247220 */ /* 0x000fca0000410000 */
[----:B------:R-:W2:Y:S01]  /*1e40*/  MUFU.SQRT R21, R36 ;  /* 0x0000002400157308 */ /* 0x000ea20000002000 */
[----:B0-----:R-:W-:-:S07]  /*1e50*/  FMUL.FTZ R34, R0, R35 ;  /* 0x0000002300227220 */ /* 0x001fce0000410000 */
[----:B------:R-:W0:Y:S01]  /*1e60*/  MUFU.SQRT R34, R34 ;  /* 0x0000002200227308 */ /* 0x000e220000002000 */
[----:B-1----:R-:W-:-:S04]  /*1e70*/  FMUL.FTZ R32, R33, R32 ;  /* 0x0000002021207220 */ /* 0x002fc80000410000 */
[----:B------:R-:W-:Y:S01]  /*1e80*/  FFMA.FTZ R29, R29, UR15, R32 ;  /* 0x0000000f1d1d7c23 */ /* 0x000fe20008010020 */
[----:B------:R-:W-:Y:S02]  /*1e90*/  FMUL.FTZ R32, R25, R23 ;  /* 0x0000001719207220 */ /* 0x000fe40000410000 */
[----:B------:R-:W1:Y:S01]  /*1ea0*/  MUFU.SQRT R33, R37 ;  /* 0x0000002500217308 */ /* 0x000e620000002000 */
[----:B--2---:R-:W-:-:S07]  /*1eb0*/  FADD.FTZ R21, R21, UR14 ;  /* 0x0000000e15157e21 */ /* 0x004fce0008010000 */
[----:B------:R-:W2:Y:S01]  /*1ec0*/  MUFU.RCP R21, R21 ;  /* 0x0000001500157308 */ /* 0x000ea20000001000 */
[----:B0-----:R-:W-:-:S07]  /*1ed0*/  FADD.FTZ R36, R34, UR14 ;  /* 0x0000000e22247e21 */ /* 0x001fce0008010000 */
[----:B------:R-:W0:Y:S01]  /*1ee0*/  MUFU.RCP R34, R36 ;  /* 0x0000002400227308 */ /* 0x000e220000001000 */
[----:B-1----:R-:W-:-:S07]  /*1ef0*/  FADD.FTZ R33, R33, UR14 ;  /* 0x0000000e21217e21 */ /* 0x002fce0008010000 */
[----:B------:R-:W1:Y:S01]  /*1f00*/  MUFU.RCP R33, R33 ;  /* 0x0000002100217308 */ /* 0x000e620000001000 */
[----:B--2---:R-:W-:Y:S01]  /*1f10*/  FMUL.FTZ R35, R32, R21 ;  /* 0x0000001520237220 */ /* 0x004fe20000410000 */
[-C--:B------:R-:W-:Y:S01]  /*1f20*/  FMUL.FTZ R32, R22, R23.reuse ;  /* 0x0000001716207220 */ /* 0x080fe20000410000 */
[----:B------:R-:W-:Y:S02]  /*1f30*/  FMUL.FTZ R23, R27, R23 ;  /* 0x000000171b177220 */ /* 0x000fe40000410000 */
[----:B------:R-:W-:Y:S02]  /*1f40*/  FFMA.FTZ R26, R26, UR15, R35 ;  /* 0x0000000f1a1a7c23 */ /* 0x000fe40008010023 */
[----:B0-----:R-:W-:-:S04]  /*1f50*/  FMUL.FTZ R34, R23, R34 ;  /* 0x0000002217227220 */ /* 0x001fc80000410000 */
[----:B------:R-:W-:Y:S01]  /*1f60*/  FFMA.FTZ R31, R31, UR15, R34 ;  /* 0x0000000f1f1f7c23 */ /* 0x000fe20008010022 */
[----:B-1----:R-:W-:-:S04]  /*1f70*/  FMUL.FTZ R32, R32, R33 ;  /* 0x0000002120207220 */ /* 0x002fc80000410000 */
[----:B------:R-:W-:Y:S01]  /*1f80*/  FFMA.FTZ R32, R17, UR15, R32 ;  /* 0x0000000f11207c23 */ /* 0x000fe20008010020 */
[----:B------:R-:W-:Y:S06]  /*1f90*/  BRA `(.L_x_30) ;  /* 0x0000000000d47947 */ /* 0x000fec0003800000 */
.L_x_29:
[C---:B------:R-:W-:Y:S01]  /*1fa0*/  FMUL.FTZ R27, R34.reuse, R27 ;  /* 0x0000001b221b7220 */ /* 0x040fe20000410000 */
[----:B------:R-:W-:Y:S01]  /*1fb0*/  FFMA.FTZ R29, R29, UR15, R0 ;  /* 0x0000000f1d1d7c23 */ /* 0x000fe20008010000 */
[C---:B------:R-:W-:Y:S01]  /*1fc0*/  FMUL.FTZ R0, R34.reuse, R23 ;  /* 0x0000001722007220 */ /* 0x040fe20000410000 */
[----:B------:R-:W-:Y:S01]  /*1fd0*/  FMUL.FTZ R32, R34, R32 ;  /* 0x0000002022207220 */ /* 0x000fe20000410000 */
[----:B------:R-:W-:Y:S01]  /*1fe0*/  FFMA.FTZ R23, R26, UR15, R27 ;  /* 0x0000000f1a177c23 */ /* 0x000fe2000801001b */
[C---:B------:R-:W-:Y:S01]  /*1ff0*/  FMUL.FTZ R26, R18.reuse, R29 ;  /* 0x0000001d121a7220 */ /* 0x040fe20000410000 */
[----:B------:R-:W0:Y:S01]  /*2000*/  MUFU.RCP R27, UR13 ;  /* 0x0000000d001b7d08 */ /* 0x000e220008001000 */
[----:B------:R-:W-:Y:S01]  /*2010*/  FMUL.FTZ R35, R29, UR11 ;  /* 0x0000000b1d237c20 */ /* 0x000fe20008410000 */
[----:B------:R-:W-:Y:S01]  /*2020*/  FFMA.FTZ R17, R17, UR15, R0 ;  /* 0x0000000f11117c23 */ /* 0x000fe20008010000 */
[----:B------:R-:W-:Y:S01]  /*2030*/  FMUL.FTZ R29, R29, R26 ;  /* 0x0000001a1d1d7220 */ /* 0x000fe20000410000 */
[----:B------:R-:W-:Y:S01]  /*2040*/  FMUL.FTZ R0, R18, R23 ;  /* 0x0000001712007220 */ /* 0x000fe20000410000 */
[----:B------:R-:W-:Y:S01]  /*2050*/  FFMA.FTZ R31, R31, UR15, R32 ;  /* 0x0000000f1f1f7c23 */ /* 0x000fe20008010020 */
[----:B------:R-:W-:Y:S01]  /*2060*/  FFMA.FTZ R20, R20, UR9, R35 ;  /* 0x0000000914147c23 */ /* 0x000fe20008010023 */
[----:B------:R-:W-:Y:S01]  /*2070*/  FFMA.FTZ R16, R16, UR10, R29 ;  /* 0x0000000a10107c23 */ /* 0x000fe2000801001d */
[----:B------:R-:W-:Y:S01]  /*2080*/  FMUL.FTZ R29, R23, R0 ;  /* 0x00000000171d7220 */ /* 0x000fe20000410000 */
[----:B------:R-:W-:Y:S01]  /*2090*/  FMUL.FTZ R0, R18, R17 ;  /* 0x0000001112007220 */ /* 0x000fe20000410000 */
[----:B------:R-:W-:-:S02]  /*20a0*/  FMUL.FTZ R36, R31, UR11 ;  /* 0x0000000b1f247c20 */ /* 0x000fc40008410000 */
[----:B------:R-:W-:Y:S01]  /*20b0*/  FFMA.FTZ R24, R24, UR10, R29 ;  /* 0x0000000a18187c23 */ /* 0x000fe2000801001d */
[----:B------:R-:W-:Y:S01]  /*20c0*/  FMUL.FTZ R29, R17, R0 ;  /* 0x00000000111d7220 */ /* 0x000fe20000410000 */
[----:B------:R-:W-:Y:S01]  /*20d0*/  FMUL.FTZ R0, R18, R31 ;  /* 0x0000001f12007220 */ /* 0x000fe20000410000 */
[----:B0-----:R-:W-:-:S03]  /*20e0*/  FMUL.FTZ R26, R16, R27 ;  /* 0x0000001b101a7220 */ /* 0x001fc60000410000 */
[----:B------:R-:W-:Y:S01]  /*20f0*/  FMUL.FTZ R0, R31, R0 ;  /* 0x000000001f007220 */ /* 0x000fe20000410000 */
[----:B------:R-:W-:Y:S01]  /*2100*/  FFMA.FTZ R30, R30, UR10, R29 ;  /* 0x0000000a1e1e7c23 */ /* 0x000fe2000801001d */
[-C--:B------:R-:W-:Y:S02]  /*2110*/  FMUL.FTZ R34, R24, R27.reuse ;  /* 0x0000001b18227220 */ /* 0x080fe40000410000 */
[----:B------:R-:W-:Y:S01]  /*2120*/  FFMA.FTZ R0, R21, UR10, R0 ;  /* 0x0000000a15007c23 */ /* 0x000fe20008010000 */
[----:B------:R-:W0:Y:S01]  /*2130*/  MUFU.SQRT R26, R26 ;  /* 0x0000001a001a7308 */ /* 0x000e220000002000 */
[-C--:B------:R-:W-:Y:S02]  /*2140*/  FMUL.FTZ R35, R30, R27.reuse ;  /* 0x0000001b1e237220 */ /* 0x080fe40000410000 */
[----:B------:R-:W-:-:S05]  /*2150*/  FMUL.FTZ R27, R0, R27 ;  /* 0x0000001b001b7220 */ /* 0x000fca0000410000 */
[----:B------:R-:W1:Y:S08]  /*2160*/  MUFU.SQRT R34, R34 ;  /* 0x0000002200227308 */ /* 0x000e700000002000 */
[----:B------:R-:W2:Y:S01]  /*2170*/  MUFU.SQRT R32, R35 ;  /* 0x0000002300207308 */ /* 0x000ea20000002000 */
[----:B0-----:R-:W-:-:S07]  /*2180*/  FADD.FTZ R29, R26, UR14 ;  /* 0x0000000e1a1d7e21 */ /* 0x001fce0008010000 */
[----:B------:R-:W0:Y:S01]  /*2190*/  MUFU.SQRT R27, R27 ;  /* 0x0000001b001b7308 */ /* 0x000e220000002000 */
[----:B-1----:R-:W-:Y:S01]  /*21a0*/  FADD.FTZ R21, R34, UR14 ;  /* 0x0000000e22157e21 */ /* 0x002fe20008010000 */
[----:B------:R-:W-:Y:S01]  /*21b0*/  FMUL.FTZ R34, R23, UR11 ;  /* 0x0000000b17227c20 */ /* 0x000fe20008410000 */
[----:B------:R-:W-:-:S03]  /*21c0*/  FMUL.FTZ R23, R17, UR11 ;  /* 0x0000000b11177c20 */ /* 0x000fc60008410000 */
[----:B------:R-:W-:Y:S01]  /*21d0*/  FFMA.FTZ R25, R25, UR9, R34 ;  /* 0x0000000919197c23 */ /* 0x000fe20008010022 */
[----:B------:R-:W-:Y:S01]  /*21e0*/  FFMA.FTZ R22, R22, UR9, R23 ;  /* 0x0000000916167c23 */ /* 0x000fe20008010017 */
[----:B------:R-:W1:Y:S01]  /*21f0*/  MUFU.RCP R26, UR12 ;  /* 0x0000000c001a7d08 */ /* 0x000e620008001000 */
[----:B--2---:R-:W-:-:S07]  /*2200*/  FADD.FTZ R32, R32, UR14 ;  /* 0x0000000e20207e21 */ /* 0x004fce0008010000 */
[----:B------:R-:W2:Y:S01]  /*2210*/  MUFU.RCP R29, R29 ;  /* 0x0000001d001d7308 */ /* 0x000ea20000001000 */
[----:B0-----:R-:W-:Y:S01]  /*2220*/  FADD.FTZ R37, R27, UR14 ;  /* 0x0000000e1b257e21 */ /* 0x001fe20008010000 */
[----:B------:R-:W-:-:S06]  /*2230*/  FFMA.FTZ R27, R33, UR9, R36 ;  /* 0x00000009211b7c23 */ /* 0x000fcc0008010024 */
[----:B------:R-:W0:Y:S01]  /*2240*/  MUFU.RCP R21, R21 ;  /* 0x0000001500157308 */ /* 0x000e220000001000 */
[-C--:B-1----:R-:W-:Y:S01]  /*2250*/  FMUL.FTZ R34, R20, R26.reuse ;  /* 0x0000001a14227220 */ /* 0x082fe20000410000 */
[-C--:B------:R-:W-:Y:S01]  /*2260*/  FMUL.FTZ R23, R22, R26.reuse ;  /* 0x0000001a16177220 */ /* 0x080fe20000410000 */
[----:B------:R-:W-:-:S05]  /*2270*/  FMUL.FTZ R36, R27, R26 ;  /* 0x0000001a1b247220 */ /* 0x000fca0000410000 */
[----:B------:R-:W1:Y:S01]  /*2280*/  MUFU.RCP R32, R32 ;  /* 0x0000002000207308 */ /* 0x000e620000001000 */
[----:B--2---:R-:W-:Y:S01]  /*2290*/  FMUL.FTZ R29, R34, R29 ;  /* 0x0000001d221d7220 */ /* 0x004fe20000410000 */
[----:B------:R-:W-:-:S06]  /*22a0*/  FMUL.FTZ R34, R25, R26 ;  /* 0x0000001a19227220 */ /* 0x000fcc0000410000 */
[----:B------:R-:W2:Y:S01]  /*22b0*/  MUFU.RCP R17, R37 ;  /* 0x0000002500117308 */ /* 0x000ea20000001000 */
[----:B0-----:R-:W-:Y:S01]  /*22c0*/  FMUL.FTZ R26, R34, R21 ;  /* 0x00000015221a7220 */ /* 0x001fe20000410000 */
[----:B-1----:R-:W-:Y:S01]  /*22d0*/  FMUL.FTZ R32, R23, R32 ;  /* 0x0000002017207220 */ /* 0x002fe20000410000 */
[----:B--2---:R-:W-:-:S07]  /*22e0*/  FMUL.FTZ R31, R36, R17 ;  /* 0x00000011241f7220 */ /* 0x004fce0000410000 */
.L_x_30:
[----:B------:R-:W0:Y:S01]  /*22f0*/  F2F.F16.F32 R21, R25 ;  /* 0x0000001900157304 */ /* 0x000e220000200800 */
[----:B------:R-:W-:-:S07]  /*2300*/  IADD3 R19, R19, UR4, RZ ;  /* 0x0000000413137c10 */ /* 0x000fce000fffe0ff */
[----:B------:R0:W1:Y:S08]  /*2310*/  F2F.F16.F32 R17, R20 ;  /* 0x0000001400117304 */ /* 0x0000700000200800 */
[----:B------:R-:W-:Y:S01]  /*2320*/  F2F.F16.F32 R26, R26 ;  /* 0x0000001a001a7304 */ /* 0x000fe20000200800 */
[----:B0-----:R-:W-:-:S03]  /*2330*/  IMAD.WIDE.U32 R20, R21, 0x10000, RZ ;  /* 0x0001000015147825 */ /* 0x001fc600078e00ff */
[----:B-1----:R-:W-:-:S04]  /*2340*/  LOP3.LUT R20, R20, R17, RZ, 0xfc, !PT ;  /* 0x0000001114147212 */ /* 0x002fc800078efcff */
[----:B------:R-:W-:Y:S08]  /*2350*/  F2F.F16.F32 R32, R32 ;  /* 0x0000002000207304 */ /* 0x000ff00000200800 */
[----:B------:R-:W-:Y:S08]  /*2360*/  F2F.F16.F32 R22, R22 ;  /* 0x0000001600167304 */ /* 0x000ff00000200800 */
[----:B------:R-:W0:Y:S08]  /*2370*/  F2F.F16.F32 R27, R27 ;  /* 0x0000001b001b7304 */ /* 0x000e300000200800 */
[----:B------:R-:W1:Y:S01]  /*2380*/  F2F.F16.F32 R31, R31 ;  /* 0x0000001f001f7304 */ /* 0x000e620000200800 */
[----:B0-----:R-:W-:-:S07]  /*2390*/  PRMT R37, R22, 0x5410, R27 ;  /* 0x0000541016257816 */ /* 0x001fce000000001b */
[----:B------:R0:W2:Y:S01]  /*23a0*/  F2F.F16.F32 R23, R24 ;  /* 0x0000001800177304 */ /* 0x0000a20000200800 */
[----:B------:R-:W-:Y:S02]  /*23b0*/  LOP3.LUT R21, R37, R21, RZ, 0xfc, !PT ;  /* 0x0000001525157212 */ /* 0x000fe400078efcff */
[----:B-1----:R-:W-:-:S05]  /*23c0*/  PRMT R17, R32, 0x5410, R31 ;  /* 0x0000541020117816 */ /* 0x002fca000000001f */
[----:B------:R-:W-:Y:S01]  /*23d0*/  F2F.F16.F32 R30, R30 ;  /* 0x0000001e001e7304 */ /* 0x000fe20000200800 */
[----:B0-----:R-:W-:-:S05]  /*23e0*/  IMAD.WIDE.U32 R24, R26, 0x10000, RZ ;  /* 0x000100001a187825 */ /* 0x001fca00078e00ff */
[----:B------:R-:W-:Y:S01]  /*23f0*/  LOP3.LUT R25, R17, R25, RZ, 0xfc, !PT ;  /* 0x0000001911197212 */ /* 0x000fe200078efcff */
[----:B--2---:R-:W-:Y:S01]  /*2400*/  IMAD.WIDE.U32 R22, R23, 0x10000, RZ ;  /* 0x0001000017167825 */ /* 0x004fe200078e00ff */
[----:B------:R-:W0:Y:S08]  /*2410*/  F2F.F16.F32 R35, R0 ;  /* 0x0000000000237304 */ /* 0x000e300000200800 */
[----:B------:R-:W1:Y:S01]  /*2420*/  F2F.F16.F32 R29, R29 ;  /* 0x0000001d001d7304 */ /* 0x000e620000200800 */
[----:B0-----:R-:W-:-:S07]  /*2430*/  PRMT R35, R30, 0x5410, R35 ;  /* 0x000054101e237816 */ /* 0x001fce0000000023 */
[----:B------:R-:W0:Y:S01]  /*2440*/  F2F.F16.F32 R33, R16 ;  /* 0x0000001000217304 */ /* 0x000e220000200800 */
[----:B------:R-:W-:Y:S02]  /*2450*/  LOP3.LUT R17, R35, R23, RZ, 0xfc, !PT ;  /* 0x0000001723117212 */ /* 0x000fe400078efcff */
[----:B------:R-:W-:Y:S02]  /*2460*/  SHF.L.U32 R23, R19, 0x2, RZ ;  /* 0x0000000213177819 */ /* 0x000fe400000006ff */
[----:B-1----:R-:W-:Y:S02]  /*2470*/  LOP3.LUT R24, R24, R29, RZ, 0xfc, !PT ;  /* 0x0000001d18187212 */ /* 0x002fe400078efcff */
[C---:B------:R-:W-:Y:S02]  /*2480*/  ISETP.GE.AND P1, PT, R23.reuse, UR16, PT ;  /* 0x0000001017007c0c */ /* 0x040fe4000bf26270 */
[----:B------:R-:W-:Y:S01]  /*2490*/  ISETP.LT.AND P2, PT, R23, R28, PT ;  /* 0x0000001c1700720c */ /* 0x000fe20003f41270 */
[----:B------:R1:W-:Y:S01]  /*24a0*/  STG.E.64 desc[UR6][R14.64], R24 ;  /* 0x000000180e007986 */ /* 0x0003e2000c101b06 */
[----:B0-----:R-:W-:-:S03]  /*24b0*/  LOP3.LUT R16, R22, R33, RZ, 0xfc, !PT ;  /* 0x0000002116107212 */ /* 0x001fc600078efcff */
[----:B------:R1:W-:Y:S04]  /*24c0*/  STG.E.64 desc[UR6][R12.64], R20 ;  /* 0x000000140c007986 */ /* 0x0003e8000c101b06 */
[----:B------:R1:W-:Y:S04]  /*24d0*/  STG.E.64 desc[UR6][R10.64], R16 ;  /* 0x000000100a007986 */ /* 0x0003e8000c101b06 */
[----:B------:R-:W-:Y:S05]  /*24e0*/  @!P1 BRA P2, `(.L_x_31) ;  /* 0xfffffff000c49947 */ /* 0x000fea000103ffff */
[----:B------:R-:W-:Y:S05]  /*24f0*/  BSYNC B0 ;  /* 0x0000000000007941 */ /* 0x000fea0003800000 */
.L_x_26:
[----:B------:R-:W-:Y:S05]  /*2500*/  EXIT ;  /* 0x000000000000794d */ /* 0x000fea0003800000 */
.L_x_32:
        /* <DEDUP_REMOVED lines=15> */
.L_x_48:


//--------------------- .text._Z25multi_tensor_apply_kernelI18TensorListMetadataILi4EE17LAMBStage1FunctorIfEJffffff10adamMode_tfPffEEvlPViT_T0_DpT1_ --------------------------
	.section	.text._Z25multi_tensor_apply_kernelI18TensorListMetadataILi4EE17LAMBStage1FunctorIfEJffffff10adamMode_tfPffEEvlPViT_T0_DpT1_,"ax",@progbits
	.align	128
        .global         _Z25multi_tensor_apply_kernelI18TensorListMetadataILi4EE17LAMBStage1FunctorIfEJffffff10adamMode_tfPffEEvlPViT_T0_DpT1_
        .type           _Z25multi_tensor_apply_kernelI18TensorListMetadataILi4EE17LAMBStage1FunctorIfEJffffff10adamMode_tfPffEEvlPViT_T0_DpT1_,@function
        .size           _Z25multi_tensor_apply_kernelI18TensorListMetadataILi4EE17LAMBStage1FunctorIfEJffffff10adamMode_tfPffEEvlPViT_T0_DpT1_,(.L_x_49 - _Z25multi_tensor_apply_kernelI18TensorListMetadataILi4EE17LAMBStage1FunctorIfEJffffff10adamMode_tfPffEEvlPViT_T0_DpT1_)
        .other          _Z25multi_tensor_apply_kernelI18TensorListMetadataILi4EE17LAMBStage1FunctorIfEJffffff10adamMode_tfPffEEvlPViT_T0_DpT1_,@"STO_CUDA_ENTRY STV_DEFAULT"
_Z25multi_tensor_apply_kernelI18TensorListMetadataILi4EE17LAMBStage1FunctorIfEJffffff10adamMode_tfPffEEvlPViT_T0_DpT1_:
.text._Z25multi_tensor_apply_kernelI18TensorListMetadataILi4EE17LAMBStage1FunctorIfEJffffff10adamMode_tfPffEEvlPViT_T0_DpT1_:
        /* <DEDUP_REMOVED lines=13> */
[----:B------:R-:W1:Y:S01]  /*00d0*/  LDC.64 R8, c[0x0][R11+0x210] ;  /* 0x000084000b087b82 */ /* 0x000e620000000a00 */
[----:B--2---:R-:W-:-:S07]  /*00e0*/  IMAD R13, R10, R17, RZ ;  /* 0x000000110a0d7224 */ /* 0x004fce00078e02ff */
[----:B------:R-:W2:Y:S08]  /*00f0*/  LDC R0, c[0x0][R11+0x690] ;  /* 0x0001a4000b007b82 */ /* 0x000eb00000000800 */
[----:B------:R-:W4:Y:S08]  /*0100*/  LDC.64 R6, c[0x0][R11+0x330] ;  /* 0x0000cc000b067b82 */ /* 0x000f300000000a00 */
[----:B------:R-:W5:Y:S01]  /*0110*/  LDC.64 R4, c[0x0][R11+0x450] ;  /* 0x000114000b047b82 */ /* 0x000f620000000a00 */
[----:B-1----:R-:W-:-:S03]  /*0120*/  IMAD.WIDE R8, R13, 0x4, R8 ;  /* 0x000000040d087825 */ /* 0x002fc600078e0208 */
[----:B------:R-:W-:-:S04]  /*0130*/  LOP3.LUT P1, RZ, R8, 0xf, RZ, 0xc0, !PT ;  /* 0x0000000f08ff7812 */ /* 0x000fc8000782c0ff */
[----:B0-----:R-:W0:Y:S01]  /*0140*/  LDC.64 R2, c[0x0][R11+0x570] ;  /* 0x00015c000b027b82 */ /* 0x001e220000000a00 */
[----:B--2---:R-:W-:Y:S01]  /*0150*/  IADD3 R0, R0, -R13, RZ ;  /* 0x8000000d00007210 */ /* 0x004fe20007ffe0ff */
[----:B----4-:R-:W-:-:S04]  /*0160*/  IMAD.WIDE R6, R13, 0x4, R6 ;  /* 0x000000040d067825 */ /* 0x010fc800078e0206 */
[----:B-----5:R-:W-:-:S04]  /*0170*/  IMAD.WIDE R4, R13, 0x4, R4 ;  /* 0x000000040d047825 */ /* 0x020fc800078e0204 */
        /* <DEDUP_REMOVED lines=16> */
.L_x_33:
        /* <DEDUP_REMOVED lines=16> */
[----:B0-----:R-:W-:-:S05]  /*0380*/  FADD.FTZ R10, -R10, 1 ;  /* 0x3f8000000a0a7421 */ /* 0x001fca0000010100 */
[----:B-1----:R-:W-:-:S15]  /*0390*/  R2UR UR6, R10 ;  /* 0x000000000a0672ca */ /* 0x002fde00000e0000 */
.L_x_40:
[----:B--2---:R-:W-:Y:S01]  /*03a0*/  IADD3 R13, R21, UR4, RZ ;  /* 0x00000004150d7c10 */ /* 0x004fe2000fffe0ff */
[----:B------:R-:W-:Y:S01]  /*03b0*/  BSSY B0, `(.L_x_35) ;  /* 0x0000064000007945 */ /* 0x000fe20003800000 */
[----:B------:R-:W-:Y:S02]  /*03c0*/  HFMA2.MMA R12, -RZ, RZ, 0, 0 ;  /* 0x00000000ff0c7435 */ /* 0x000fe400000001ff */
[----:B------:R-:W-:-:S04]  /*03d0*/  ISETP.GE.AND P0, PT, R13, UR15, PT ;  /* 0x0000000f0d007c0c */ /* 0x000fc8000bf06270 */
[----:B------:R-:W-:Y:S01]  /*03e0*/  ISETP.LT.AND P0, PT, R13, R0, !P0 ;  /* 0x000000000d00720c */ /* 0x000fe20004701270 */
[----:B------:R-:W-:-:S12]  /*03f0*/  @!P3 BRA `(.L_x_36) ;  /* 0x0000000000d4b947 */ /* 0x000fd80003800000 */
[C---:B------:R-:W-:Y:S01]  /*0400*/  IADD3 R15, R13.reuse, UR7, RZ ;  /* 0x000000070d0f7c10 */ /* 0x040fe2000fffe0ff */
[----:B------:R-:W-:Y:S01]  /*0410*/  @P0 IMAD.WIDE R10, R13, 0x4, R8 ;  /* 0x000000040d0a0825 */ /* 0x000fe200078e0208 */
[----:B------:R-:W-:Y:S02]  /*0420*/  MOV R14, RZ ;  /* 0x000000ff000e7202 */ /* 0x000fe40000000f00 */
[----:B------:R-:W-:Y:S01]  /*0430*/  ISETP.GE.AND P1, PT, R15, UR15, PT ;  /* 0x0000000f0f007c0c */ /* 0x000fe2000bf26270 */
[----:B------:R-:W-:Y:S01]  /*0440*/  @P0 IMAD.WIDE R22, R13, 0x4, R6 ;  /* 0x000000040d160825 */ /* 0x000fe200078e0206 */
[C---:B------:R-:W-:Y:S02]  /*0450*/  IADD3 R35, R15.reuse, UR7, RZ ;  /* 0x000000070f237c10 */ /* 0x040fe4000fffe0ff */
[----:B------:R-:W-:Y:S02]  /*0460*/  ISETP.GE.OR P1, PT, R15, R0, P1 ;  /* 0x000000000f00720c */ /* 0x000fe40000f26670 */
[----:B------:R-:W-:-:S02]  /*0470*/  CS2R R16, SRZ ;  /* 0x0000000000107805 */ /* 0x000fc4000001ff00 */
[----:B------:R-:W-:Y:S02]  /*0480*/  ISETP.GE.AND P2, PT, R35, UR15, PT ;  /* 0x0000000f23007c0c */ /* 0x000fe4000bf46270 */
[----:B------:R-:W-:Y:S01]  /*0490*/  CS2R R32, SRZ ;  /* 0x0000000000207805 */ /* 0x000fe2000001ff00 */
[----:B------:R-:W-:Y:S01]  /*04a0*/  @P0 IMAD.WIDE R24, R13, 0x4, R4 ;  /* 0x000000040d180825 */ /* 0x000fe200078e0204 */
[----:B------:R0:W5:Y:S01]  /*04b0*/  @P0 LDG.E R14, desc[UR8][R10.64] ;  /* 0x000000080a0e0981 */ /* 0x000162000c1e1900 */
[----:B------:R-:W-:Y:S02]  /*04c0*/  ISETP.GE.OR P2, PT, R35, R0, P2 ;  /* 0x000000002300720c */ /* 0x000fe40001746670 */
[----:B------:R-:W-:Y:S01]  /*04d0*/  @P0 IMAD.WIDE R26, R13, 0x4, R2 ;  /* 0x000000040d1a0825 */ /* 0x000fe200078e0202 */
[----:B------:R1:W5:Y:S01]  /*04e0*/  @P0 LDG.E R16, desc[UR8][R24.64] ;  /* 0x0000000818100981 */ /* 0x000362000c1e1900 */
[----:B------:R-:W-:Y:S02]  /*04f0*/  MOV R34, RZ ;  /* 0x000000ff00227202 */ /* 0x000fe40000000f00 */
[C---:B------:R-:W-:Y:S01]  /*0500*/  @!P1 IMAD.WIDE R28, R15.reuse, 0x4, R8 ;  /* 0x000000040f1c9825 */ /* 0x040fe200078e0208 */
[----:B------:R2:W5:Y:S03]  /*0510*/  @P0 LDG.E R17, desc[UR8][R26.64] ;  /* 0x000000081a110981 */ /* 0x000566000c1e1900 */
[----:B------:R-:W-:Y:S01]  /*0520*/  @!P1 IMAD.WIDE R30, R15, 0x4, R6 ;  /* 0x000000040f1e9825 */ /* 0x000fe200078e0206 */
[----:B------:R3:W5:Y:S01]  /*0530*/  @!P1 LDG.E R12, desc[UR8][R28.64] ;  /* 0x000000081c0c9981 */ /* 0x000762000c1e1900 */
[----:B------:R-:W-:-:S02]  /*0540*/  MOV R20, RZ ;  /* 0x000000ff00147202 */ /* 0x000fc40000000f00 */
[----:B0-----:R-:W-:Y:S01]  /*0550*/  CS2R R10, SRZ ;  /* 0x00000000000a7805 */ /* 0x001fe2000001ff00 */
[C---:B-1----:R-:W-:Y:S01]  /*0560*/  @!P2 IMAD.WIDE R24, R35.reuse, 0x4, R8 ;  /* 0x000000042318a825 */ /* 0x042fe200078e0208 */
[----:B------:R0:W5:Y:S03]  /*0570*/  @!P1 LDG.E R33, desc[UR8][R30.64] ;  /* 0x000000081e219981 */ /* 0x000166000c1e1900 */
[C---:B--2---:R-:W-:Y:S01]  /*0580*/  @!P2 IMAD.WIDE R26, R35.reuse, 0x4, R6 ;  /* 0x00000004231aa825 */ /* 0x044fe200078e0206 */
[----:B------:R-:W5:Y:S03]  /*0590*/  @!P2 LDG.E R20, desc[UR8][R24.64] ;  /* 0x000000081814a981 */ /* 0x000f66000c1e1900 */
[C---:B---3--:R-:W-:Y:S01]  /*05a0*/  @!P2 IMAD.WIDE R28, R35.reuse, 0x4, R4 ;  /* 0x00000004231ca825 */ /* 0x048fe200078e0204 */
[----:B------:R-:W5:Y:S03]  /*05b0*/  @!P2 LDG.E R32, desc[UR8][R26.64] ;  /* 0x000000081a20a981 */ /* 0x000f66000c1e1900 */
[----:B0-----:R-:W-:Y:S01]  /*05c0*/  @!P2 IMAD.WIDE R30, R35, 0x4, R2 ;  /* 0x00000004231ea825 */ /* 0x001fe200078e0202 */
[----:B------:R-:W5:Y:S04]  /*05d0*/  @!P2 LDG.E R11, desc[UR8][R28.64] ;  /* 0x000000081c0ba981 */ /* 0x000f68000c1e1900 */
[----:B------:R-:W5:Y:S01]  /*05e0*/  @!P2 LDG.E R10, desc[UR8][R30.64] ;  /* 0x000000081e0aa981 */ /* 0x000f62000c1e1900 */
[----:B------:R-:W-:Y:S01]  /*05f0*/  CS2R R18, SRZ ;  /* 0x0000000000127805 */ /* 0x000fe2000001ff00 */
[----:B------:R-:W-:-:S02]  /*0600*/  @!P1 IMAD.WIDE R36, R15, 0x4, R4 ;  /* 0x000000040f249825 */ /* 0x000fc400078e0204 */
[----:B------:R0:W5:Y:S01]  /*0610*/  @P0 LDG.E R34, desc[UR8][R22.64] ;  /* 0x0000000816220981 */ /* 0x000162000c1e1900 */
[----:B------:R-:W-:-:S03]  /*0620*/  IADD3 R39, R35, UR7, RZ ;  /* 0x0000000723277c10 */ /* 0x000fc6000fffe0ff */
[----:B------:R1:W5:Y:S01]  /*0630*/  @!P1 LDG.E R18, desc[UR8][R36.64] ;  /* 0x0000000824129981 */ /* 0x000362000c1e1900 */
[----:B0-----:R-:W-:-:S05]  /*0640*/  @!P1 IMAD.WIDE R22, R15, 0x4, R2 ;  /* 0x000000040f169825 */ /* 0x001fca00078e0202 */
[----:B------:R0:W5:Y:S01]  /*0650*/  @!P1 LDG.E R19, desc[UR8][R22.64] ;  /* 0x0000000816139981 */ /* 0x000162000c1e1900 */
[----:B------:R-:W-:-:S04]  /*0660*/  ISETP.GE.AND P1, PT, R39, UR15, PT ;  /* 0x0000000f27007c0c */ /* 0x000fc8000bf26270 */
[----:B------:R-:W-:Y:S02]  /*0670*/  ISETP.GE.OR P1, PT, R39, R0, P1 ;  /* 0x000000002700720c */ /* 0x000fe40000f26670 */
[----:B-1----:R-:W-:Y:S02]  /*0680*/  CS2R R36, SRZ ;  /* 0x0000000000247805 */ /* 0x002fe4000001ff00 */
[----:B------:R-:W-:Y:S02]  /*0690*/  MOV R35, RZ ;  /* 0x000000ff00237202 */ /* 0x000fe40000000f00 */
[----:B------:R-:W-:-:S07]  /*06a0*/  MOV R38, RZ ;  /* 0x000000ff00267202 */ /* 0x000fce0000000f00 */
[----:B0-----:R-:W-:Y:S05]  /*06b0*/  @P1 BRA `(.L_x_37) ;  /* 0x0000000000cc1947 */ /* 0x001fea0003800000 */
[----:B------:R-:W-:-:S04]  /*06c0*/  IMAD.WIDE R22, R39, 0x4, R8 ;  /* 0x0000000427167825 */ /* 0x000fc800078e0208 */
[C---:B------:R-:W-:Y:S01]  /*06d0*/  IMAD.WIDE R24, R39.reuse, 0x4, R6 ;  /* 0x0000000427187825 */ /* 0x040fe200078e0206 */
[----:B------:R0:W5:Y:S03]  /*06e0*/  LDG.E R35, desc[UR8][R22.64] ;  /* 0x0000000816237981 */ /* 0x000166000c1e1900 */
[C---:B------:R-:W-:Y:S01]  /*06f0*/  IMAD.WIDE R26, R39.reuse, 0x4, R4 ;  /* 0x00000004271a7825 */ /* 0x040fe200078e0204 */
[----:B------:R0:W5:Y:S03]  /*0700*/  LDG.E R38, desc[UR8][R24.64] ;  /* 0x0000000818267981 */ /* 0x000166000c1e1900 */
[----:B------:R-:W-:Y:S01]  /*0710*/  IMAD.WIDE R28, R39, 0x4, R2 ;  /* 0x00000004271c7825 */ /* 0x000fe200078e0202 */
[----:B------:R0:W5:Y:S04]  /*0720*/  LDG.E R36, desc[UR8][R26.64] ;  /* 0x000000081a247981 */ /* 0x000168000c1e1900 */
[----:B------:R0:W5:Y:S01]  /*0730*/  LDG.E R37, desc[UR8][R28.64] ;  /* 0x000000081c257981 */ /* 0x000162000c1e1900 */
[----:B------:R-:W-:Y:S05]  /*0740*/  BRA `(.L_x_37) ;  /* 0x0000000000a87947 */ /* 0x000fea0003800000 */
.L_x_36:
[C---:B------:R-:W-:Y:S02]  /*0750*/  IADD3 R15, R13.reuse, UR7, RZ ;  /* 0x000000070d0f7c10 */ /* 0x040fe4000fffe0ff */
[----:B------:R-:W-:Y:S02]  /*0760*/  CS2R R16, SRZ ;  /* 0x0000000000107805 */ /* 0x000fe4000001ff00 */
[----:B------:R-:W-:Y:S01]  /*0770*/  MOV R14, RZ ;  /* 0x000000ff000e7202 */ /* 0x000fe20000000f00 */
[----:B------:R-:W-:Y:S01]  /*0780*/  @P0 IMAD.WIDE R10, R13, 0x4, R8 ;  /* 0x000000040d0a0825 */ /* 0x000fe200078e0208 */
[C---:B------:R-:W-:Y:S02]  /*0790*/  IADD3 R39, R15.reuse, UR7, RZ ;  /* 0x000000070f277c10 */ /* 0x040fe4000fffe0ff */
[----:B------:R-:W-:Y:S01]  /*07a0*/  ISETP.GE.AND P1, PT, R15, UR15, PT ;  /* 0x0000000f0f007c0c */ /* 0x000fe2000bf26270 */
[----:B------:R-:W-:Y:S01]  /*07b0*/  @P0 IMAD.WIDE R22, R13, 0x4, R4 ;  /* 0x000000040d160825 */ /* 0x000fe200078e0204 */
[----:B------:R-:W-:-:S02]  /*07c0*/  IADD3 R41, R39, UR7, RZ ;  /* 0x0000000727297c10 */ /* 0x000fc4000fffe0ff */
[----:B------:R-:W-:Y:S02]  /*07d0*/  CS2R R18, SRZ ;  /* 0x0000000000127805 */ /* 0x000fe4000001ff00 */
[-C--:B------:R-:W-:Y:S01]  /*07e0*/  ISETP.GE.OR P1, PT, R15, R0.reuse, P1 ;  /* 0x000000000f00720c */ /* 0x080fe20000f26670 */
[----:B------:R-:W-:Y:S01]  /*07f0*/  @P0 IMAD.WIDE R24, R13, 0x4, R2 ;  /* 0x000000040d180825 */ /* 0x000fe200078e0202 */
[----:B------:R-:W-:Y:S01]  /*0800*/  ISETP.GE.AND P2, PT, R39, UR15, PT ;  /* 0x0000000f27007c0c */ /* 0x000fe2000bf46270 */
[----:B------:R0:W5:Y:S01]  /*0810*/  @P0 LDG.E R14, desc[UR8][R10.64] ;  /* 0x000000080a0e0981 */ /* 0x000162000c1e1900 */
[----:B------:R-:W-:Y:S02]  /*0820*/  ISETP.GE.AND P4, PT, R41, UR15, PT ;  /* 0x0000000f29007c0c */ /* 0x000fe4000bf86270 */
[-C--:B------:R-:W-:Y:S01]  /*0830*/  ISETP.GE.OR P2, PT, R39, R0.reuse, P2 ;  /* 0x000000002700720c */ /* 0x080fe20001746670 */
[----:B------:R1:W5:Y:S01]  /*0840*/  @P0 LDG.E R16, desc[UR8][R22.64] ;  /* 0x0000000816100981 */ /* 0x000362000c1e1900 */
[----:B------:R-:W-:-:S02]  /*0850*/  ISETP.GE.OR P4, PT, R41, R0, P4 ;  /* 0x000000002900720c */ /* 0x000fc40002786670 */
[----:B------:R-:W-:Y:S02]  /*0860*/  CS2R R34, SRZ ;  /* 0x0000000000227805 */ /* 0x000fe4000001ff00 */
[----:B------:R-:W-:Y:S01]  /*0870*/  CS2R R36, SRZ ;  /* 0x0000000000247805 */ /* 0x000fe2000001ff00 */
[----:B------:R2:W5:Y:S01]  /*0880*/  @P0 LDG.E R17, desc[UR8][R24.64] ;  /* 0x0000000818110981 */ /* 0x000562000c1e1900 */
[----:B------:R-:W-:Y:S01]  /*0890*/  MOV R20, RZ ;  /* 0x000000ff00147202 */ /* 0x000fe20000000f00 */
[----:B------:R-:W-:-:S04]  /*08a0*/  @!P1 IMAD.WIDE R26, R15, 0x4, R8 ;  /* 0x000000040f1a9825 */ /* 0x000fc800078e0208 */
[C---:B------:R-:W-:Y:S01]  /*08b0*/  @!P1 IMAD.WIDE R28, R15.reuse, 0x4, R4 ;  /* 0x000000040f1c9825 */ /* 0x040fe200078e0204 */
[----:B------:R3:W5:Y:S03]  /*08c0*/  @!P1 LDG.E R12, desc[UR8][R26.64] ;  /* 0x000000081a0c9981 */ /* 0x000766000c1e1900 */
[----:B------:R-:W-:Y:S01]  /*08d0*/  @!P1 IMAD.WIDE R30, R15, 0x4, R2 ;  /* 0x000000040f1e9825 */ /* 0x000fe200078e0202 */
[----:B------:R4:W5:Y:S01]  /*08e0*/  @!P1 LDG.E R18, desc[UR8][R28.64] ;  /* 0x000000081c129981 */ /* 0x000962000c1e1900 */
[----:B0-----:R-:W-:Y:S02]  /*08f0*/  CS2R R10, SRZ ;  /* 0x00000000000a7805 */ /* 0x001fe4000001ff00 */
[C---:B-1----:R-:W-:Y:S01]  /*0900*/  @!P2 IMAD.WIDE R22, R39.reuse, 0x4, R4 ;  /* 0x000000042716a825 */ /* 0x042fe200078e0204 */
[----:B------:R0:W5:Y:S03]  /*0910*/  @!P1 LDG.E R19, desc[UR8][R30.64] ;  /* 0x000000081e139981 */ /* 0x000166000c1e1900 */
[----:B--2---:R-:W-:Y:S01]  /*0920*/  @!P2 IMAD.WIDE R24, R39, 0x4, R2 ;  /* 0x000000042718a825 */ /* 0x004fe200078e0202 */
[----:B------:R-:W5:Y:S03]  /*0930*/  @!P2 LDG.E R11, desc[UR8][R22.64] ;  /* 0x00000008160ba981 */ /* 0x000f66000c1e1900 */
[C---:B---3--:R-:W-:Y:S01]  /*0940*/  @!P4 IMAD.WIDE R26, R41.reuse, 0x4, R8 ;  /* 0x00000004291ac825 */ /* 0x048fe200078e0208 */
[----:B------:R-:W5:Y:S03]  /*0950*/  @!P2 LDG.E R10, desc[UR8][R24.64] ;  /* 0x00000008180aa981 */ /* 0x000f66000c1e1900 */
[C---:B----4-:R-:W-:Y:S01]  /*0960*/  @!P4 IMAD.WIDE R28, R41.reuse, 0x4, R4 ;  /* 0x00000004291cc825 */ /* 0x050fe200078e0204 */
[----:B------:R-:W5:Y:S03]  /*0970*/  @!P4 LDG.E R35, desc[UR8][R26.64] ;  /* 0x000000081a23c981 */ /* 0x000f66000c1e1900 */
[----:B0-----:R-:W-:Y:S01]  /*0980*/  @!P4 IMAD.WIDE R30, R41, 0x4, R2 ;  /* 0x00000004291ec825 */ /* 0x001fe200078e0202 */
[----:B------:R-:W5:Y:S03]  /*0990*/  @!P4 LDG.E R36, desc[UR8][R28.64] ;  /* 0x000000081c24c981 */ /* 0x000f66000c1e1900 */
[----:B------:R-:W-:Y:S01]  /*09a0*/  @!P2 IMAD.WIDE R32, R39, 0x4, R8 ;  /* 0x000000042720a825 */ /* 0x000fe200078e0208 */
[----:B------:R-:W5:Y:S01]  /*09b0*/  @!P4 LDG.E R37, desc[UR8][R30.64] ;  /* 0x000000081e25c981 */ /* 0x000f62000c1e1900 */
[----:B------:R-:W-:-:S03]  /*09c0*/  MOV R38, RZ ;  /* 0x000000ff00267202 */ /* 0x000fc60000000f00 */
[----:B------:R0:W5:Y:S02]  /*09d0*/  @!P2 LDG.E R20, desc[UR8][R32.64] ;  /* 0x000000082014a981 */ /* 0x000164000c1e1900 */
[----:B0-----:R-:W-:-:S07]  /*09e0*/  CS2R R32, SRZ ;  /* 0x0000000000207805 */ /* 0x001fce000001ff00 */
.L_x_37:
[----:B------:R-:W-:Y:S05]  /*09f0*/  BSYNC B0 ;  /* 0x0000000000007941 */ /* 0x000fea0003800000 */
.L_x_35:
[----:B0-----:R-:W0:Y:S01]  /*0a00*/  MUFU.RCP R27, UR5 ;  /* 0x00000005001b7d08 */ /* 0x001e220008001000 */
[----:B------:R-:W-:Y:S01]  /*0a10*/  ISETP.NE.AND P1, PT, RZ, UR10, PT ;  /* 0x0000000aff007c0c */ /* 0x000fe2000bf25270 */
[----:B0----5:R-:W-:-:S12]  /*0a20*/  FMUL.FTZ R23, R27, R14 ;  /* 0x0000000e1b177220 */ /* 0x021fd80000410000 */
[----:B------:R-:W-:Y:S05]  /*0a30*/  @!P1 BRA `(.L_x_38) ;  /* 0x0000000000d89947 */ /* 0x000fea0003800000 */
[----:B------:R-:W0:Y:S01]  /*0a40*/  MUFU.RCP R14, UR13 ;  /* 0x0000000d000e7d08 */ /* 0x000e220008001000 */
[----:B------:R-:W-:Y:S01]  /*0a50*/  FMUL.FTZ R12, R27, R12 ;  /* 0x0000000c1b0c7220 */ /* 0x000fe20000410000 */
[----:B------:R-:W-:Y:S01]  /*0a60*/  FMUL.FTZ R29, R19, UR16 ;  /* 0x00000010131d7c20 */ /* 0x000fe20008410000 */
[C---:B------:R-:W-:Y:S01]  /*0a70*/  FMUL.FTZ R20, R27.reuse, R20 ;  /* 0x000000141b147220 */ /* 0x040fe20000410000 */
[----:B------:R-:W-:Y:S01]  /*0a80*/  FMUL.FTZ R27, R27, R35 ;  /* 0x000000231b1b7220 */ /* 0x000fe20000410000 */
[----:B------:R-:W-:Y:S01]  /*0a90*/  FMUL.FTZ R19, R12, UR6 ;  /* 0x000000060c137c20 */ /* 0x000fe20008410000 */
[----:B------:R-:W-:Y:S01]  /*0aa0*/  FMUL.FTZ R24, R17, UR16 ;  /* 0x0000001011187c20 */ /* 0x000fe20008410000 */
[----:B------:R-:W-:Y:S01]  /*0ab0*/  FMUL.FTZ R22, R23, UR6 ;  /* 0x0000000617167c20 */ /* 0x000fe20008410000 */
[----:B------:R-:W-:Y:S01]  /*0ac0*/  FMUL.FTZ R31, R10, UR16 ;  /* 0x000000100a1f7c20 */ /* 0x000fe20008410000 */
[----:B------:R-:W-:Y:S01]  /*0ad0*/  FFMA.FTZ R19, R12, R19, R29 ;  /* 0x000000130c137223 */ /* 0x000fe2000001001d */
[C---:B------:R-:W-:Y:S01]  /*0ae0*/  FMUL.FTZ R29, R20.reuse, UR6 ;  /* 0x00000006141d7c20 */ /* 0x040fe20008410000 */
[----:B------:R-:W-:Y:S01]  /*0af0*/  FMUL.FTZ R30, R37, UR16 ;  /* 0x00000010251e7c20 */ /* 0x000fe20008410000 */
[----:B------:R-:W-:Y:S01]  /*0b00*/  FMUL.FTZ R26, R27, UR6 ;  /* 0x000000061b1a7c20 */ /* 0x000fe20008410000 */
[----:B------:R-:W-:Y:S01]  /*0b10*/  FFMA.FTZ R17, R23, R22, R24 ;  /* 0x0000001617117223 */ /* 0x000fe20000010018 */
[----:B------:R-:W-:Y:S01]  /*0b20*/  FFMA.FTZ R10, R20, R29, R31 ;  /* 0x0000001d140a7223 */ /* 0x000fe2000001001f */
[----:B------:R-:W1:Y:S01]  /*0b30*/  MUFU.RCP R25, UR12 ;  /* 0x0000000c00197d08 */ /* 0x000e620008001000 */
[----:B------:R-:W-:Y:S01]  /*0b40*/  FFMA.FTZ R37, R27, R26, R30 ;  /* 0x0000001a1b257223 */ /* 0x000fe2000001001e */
[-C--:B0-----:R-:W-:Y:S01]  /*0b50*/  FMUL.FTZ R22, R17, R14.reuse ;  /* 0x0000000e11167220 */ /* 0x081fe20000410000 */
[-C--:B------:R-:W-:Y:S01]  /*0b60*/  FMUL.FTZ R24, R19, R14.reuse ;  /* 0x0000000e13187220 */ /* 0x080fe20000410000 */
[-C--:B------:R-:W-:Y:S01]  /*0b70*/  FMUL.FTZ R28, R10, R14.reuse ;  /* 0x0000000e0a1c7220 */ /* 0x080fe20000410000 */
[----:B------:R-:W-:Y:S01]  /*0b80*/  FMUL.FTZ R30, R37, R14 ;  /* 0x0000000e251e7220 */ /* 0x000fe20000410000 */
[----:B------:R-:W-:Y:S01]  /*0b90*/  FMUL.FTZ R16, R16, UR11 ;  /* 0x0000000b10107c20 */ /* 0x000fe20008410000 */
[----:B------:R-:W-:Y:S01]  /*0ba0*/  FMUL.FTZ R29, R18, UR11 ;  /* 0x0000000b121d7c20 */ /* 0x000fe20008410000 */
[----:B------:R-:W0:Y:S01]  /*0bb0*/  MUFU.SQRT R22, R22 ;  /* 0x0000001600167308 */ /* 0x000e220000002000 */
[----:B------:R-:W-:Y:S01]  /*0bc0*/  FMUL.FTZ R11, R11, UR11 ;  /* 0x0000000b0b0b7c20 */ /* 0x000fe20008410000 */
[----:B------:R-:W-:Y:S01]  /*0bd0*/  FMUL.FTZ R36, R36, UR11 ;  /* 0x0000000b24247c20 */ /* 0x000fe20008410000 */
[----:B------:R-:W-:Y:S01]  /*0be0*/  FFMA.FTZ R16, R23, UR17, R16 ;  /* 0x0000001117107c23 */ /* 0x000fe20008010010 */
[----:B------:R-:W-:Y:S01]  /*0bf0*/  FFMA.FTZ R18, R12, UR17, R29 ;  /* 0x000000110c127c23 */ /* 0x000fe2000801001d */
[----:B------:R-:W-:Y:S01]  /*0c00*/  FFMA.FTZ R11, R20, UR17, R11 ;  /* 0x00000011140b7c23 */ /* 0x000fe2000801000b */
[----:B------:R-:W-:-:S02]  /*0c10*/  FFMA.FTZ R36, R27, UR17, R36 ;  /* 0x000000111b247c23 */ /* 0x000fc40008010024 */
[----:B------:R-:W2:Y:S01]  /*0c20*/  MUFU.SQRT R24, R24 ;  /* 0x0000001800187308 */ /* 0x000ea20000002000 */
[-C--:B-1----:R-:W-:Y:S01]  /*0c30*/  FMUL.FTZ R23, R16, R25.reuse ;  /* 0x0000001910177220 */ /* 0x082fe20000410000 */
[-C--:B------:R-:W-:Y:S01]  /*0c40*/  FMUL.FTZ R27, R18, R25.reuse ;  /* 0x00000019121b7220 */ /* 0x080fe20000410000 */
[-C--:B------:R-:W-:Y:S01]  /*0c50*/  FMUL.FTZ R29, R11, R25.reuse ;  /* 0x000000190b1d7220 */ /* 0x080fe20000410000 */
[----:B------:R-:W-:-:S04]  /*0c60*/  FMUL.FTZ R25, R36, R25 ;  /* 0x0000001924197220 */ /* 0x000fc80000410000 */
[----:B------:R-:W1:Y:S01]  /*0c70*/  MUFU.SQRT R28, R28 ;  /* 0x0000001c001c7308 */ /* 0x000e620000002000 */
[----:B0-----:R-:W-:-:S07]  /*0c80*/  FADD.FTZ R14, R22, UR14 ;  /* 0x0000000e160e7e21 */ /* 0x001fce0008010000 */
[----:B------:R-:W0:Y:S01]  /*0c90*/  MUFU.SQRT R30, R30 ;  /* 0x0000001e001e7308 */ /* 0x000e220000002000 */
[----:B--2---:R-:W-:-:S07]  /*0ca0*/  FADD.FTZ R22, R24, UR14 ;  /* 0x0000000e18167e21 */ /* 0x004fce0008010000 */
[----:B------:R-:W2:Y:S01]  /*0cb0*/  MUFU.RCP R14, R14 ;  /* 0x0000000e000e7308 */ /* 0x000ea20000001000 */
[----:B-1----:R-:W-:-:S07]  /*0cc0*/  FADD.FTZ R26, R28, UR14 ;  /* 0x0000000e1c1a7e21 */ /* 0x002fce0008010000 */
[----:B------:R-:W1:Y:S01]  /*0cd0*/  MUFU.RCP R22, R22 ;  /* 0x0000001600167308 */ /* 0x000e620000001000 */
[----:B0-----:R-:W-:-:S07]  /*0ce0*/  FADD.FTZ R24, R30, UR14 ;  /* 0x0000000e1e187e21 */ /* 0x001fce0008010000 */
[----:B------:R-:W0:Y:S01]  /*0cf0*/  MUFU.RCP R26, R26 ;  /* 0x0000001a001a7308 */ /* 0x000e220000001000 */
[----:B--2---:R-:W-:-:S04]  /*0d00*/  FMUL.FTZ R23, R23, R14 ;  /* 0x0000000e17177220 */ /* 0x004fc80000410000 */
[----:B------:R-:W-:-:S03]  /*0d10*/  FFMA.FTZ R39, R34, UR18, R23 ;  /* 0x0000001222277c23 */ /* 0x000fc60008010017 */
[----:B------:R-:W2:Y:S01]  /*0d20*/  MUFU.RCP R24, R24 ;  /* 0x0000001800187308 */ /* 0x000ea20000001000 */
[----:B-1----:R-:W-:-:S04]  /*0d30*/  FMUL.FTZ R22, R27, R22 ;  /* 0x000000161b167220 */ /* 0x002fc80000410000 */
[----:B------:R-:W-:Y:S01]  /*0d40*/  FFMA.FTZ R33, R33, UR18, R22 ;  /* 0x0000001221217c23 */ /* 0x000fe20008010016 */
[----:B0-----:R-:W-:-:S04]  /*0d50*/  FMUL.FTZ R29, R29, R26 ;  /* 0x0000001a1d1d7220 */ /* 0x001fc80000410000 */
[----:B------:R-:W-:Y:S01]  /*0d60*/  FFMA.FTZ R32, R32, UR18, R29 ;  /* 0x0000001220207c23 */ /* 0x000fe2000801001d */
[----:B--2---:R-:W-:-:S04]  /*0d70*/  FMUL.FTZ R25, R25, R24 ;  /* 0x0000001819197220 */ /* 0x004fc80000410000 */
[----:B------:R-:W-:Y:S01]  /*0d80*/  FFMA.FTZ R38, R38, UR18, R25 ;  /* 0x0000001226267c23 */ /* 0x000fe20008010019 */
[----:B------:R-:W-:Y:S06]  /*0d90*/  BRA `(.L_x_39) ;  /* 0x0000000000d47947 */ /* 0x000fec0003800000 */
.L_x_38:
        /* <DEDUP_REMOVED lines=8> */
[----:B------:R-:W-:Y:S01]  /*0e20*/  FMUL.FTZ R23, R34, UR6 ;  /* 0x0000000622177c20 */ /* 0x000fe20008410000 */
[C---:B------:R-:W-:Y:S01]  /*0e30*/  FMUL.FTZ R22, R33.reuse, UR6 ;  /* 0x0000000621167c20 */ /* 0x040fe20008410000 */
[----:B------:R-:W-:Y:S01]  /*0e40*/  FMUL.FTZ R27, R38, UR6 ;  /* 0x00000006261b7c20 */ /* 0x000fe20008410000 */
[----:B------:R-:W-:Y:S01]  /*0e50*/  FMUL.FTZ R25, R32, UR6 ;  /* 0x0000000620197c20 */ /* 0x000fe20008410000 */
[----:B------:R-:W-:Y:S01]  /*0e60*/  FMUL.FTZ R12, R34, R23 ;  /* 0x00000017220c7220 */ /* 0x000fe20000410000 */
[----:B------:R-:W-:Y:S01]  /*0e70*/  FMUL.FTZ R22, R33, R22 ;  /* 0x0000001621167220 */ /* 0x000fe20000410000 */
[----:B------:R-:W-:Y:S01]  /*0e80*/  FMUL.FTZ R24, R38, R27 ;  /* 0x0000001b26187220 */ /* 0x000fe20000410000 */
[----:B------:R-:W-:Y:S01]  /*0e90*/  FMUL.FTZ R25, R32, R25 ;  /* 0x0000001920197220 */ /* 0x000fe20000410000 */
[----:B------:R-:W-:Y:S01]  /*0ea0*/  FFMA.FTZ R17, R17, UR16, R12 ;  /* 0x0000001011117c23 */ /* 0x000fe2000801000c */
[----:B------:R-:W-:Y:S01]  /*0eb0*/  FFMA.FTZ R19, R19, UR16, R22 ;  /* 0x0000001013137c23 */ /* 0x000fe20008010016 */
[----:B------:R-:W-:Y:S01]  /*0ec0*/  FFMA.FTZ R37, R37, UR16, R24 ;  /* 0x0000001025257c23 */ /* 0x000fe20008010018 */
[----:B------:R-:W-:Y:S01]  /*0ed0*/  FFMA.FTZ R10, R10, UR16, R25 ;  /* 0x000000100a0a7c23 */ /* 0x000fe20008010019 */
[-C--:B0-----:R-:W-:Y:S01]  /*0ee0*/  FMUL.FTZ R12, R17, R14.reuse ;  /* 0x0000000e110c7220 */ /* 0x081fe20000410000 */
[-C--:B------:R-:W-:Y:S01]  /*0ef0*/  FMUL.FTZ R20, R19, R14.reuse ;  /* 0x0000000e13147220 */ /* 0x080fe20000410000 */
[-C--:B------:R-:W-:Y:S01]  /*0f00*/  FMUL.FTZ R24, R37, R14.reuse ;  /* 0x0000000e25187220 */ /* 0x080fe20000410000 */
[----:B------:R-:W-:Y:S01]  /*0f10*/  FMUL.FTZ R22, R10, R14 ;  /* 0x0000000e0a167220 */ /* 0x000fe20000410000 */
[----:B------:R-:W0:Y:S01]  /*0f20*/  MUFU.RCP R23, UR12 ;  /* 0x0000000c00177d08 */ /* 0x000e220008001000 */
[----:B------:R-:W-:Y:S01]  /*0f30*/  FMUL.FTZ R25, R34, UR17 ;  /* 0x0000001122197c20 */ /* 0x000fe20008410000 */
[----:B------:R-:W-:Y:S01]  /*0f40*/  FMUL.FTZ R33, R33, UR17 ;  /* 0x0000001121217c20 */ /* 0x000fe20008410000 */
[----:B------:R-:W-:Y:S01]  /*0f50*/  FMUL.FTZ R32, R32, UR17 ;  /* 0x0000001120207c20 */ /* 0x000fe20008410000 */
[----:B------:R-:W-:Y:S01]  /*0f60*/  FMUL.FTZ R27, R38, UR17 ;  /* 0x00000011261b7c20 */ /* 0x000fe20008410000 */
[----:B------:R-:W-:Y:S01]  /*0f70*/  FFMA.FTZ R16, R16, UR11, R25 ;  /* 0x0000000b10107c23 */ /* 0x000fe20008010019 */
[----:B------:R-:W-:Y:S01]  /*0f80*/  FFMA.FTZ R18, R18, UR11, R33 ;  /* 0x0000000b12127c23 */ /* 0x000fe20008010021 */
[----:B------:R-:W-:Y:S01]  /*0f90*/  FFMA.FTZ R11, R11, UR11, R32 ;  /* 0x0000000b0b0b7c23 */ /* 0x000fe20008010020 */
[----:B------:R-:W1:Y:S01]  /*0fa0*/  MUFU.SQRT R12, R12 ;  /* 0x0000000c000c7308 */ /* 0x000e620000002000 */
[----:B------:R-:W-:-:S07]  /*0fb0*/  FFMA.FTZ R36, R36, UR11, R27 ;  /* 0x0000000b24247c23 */ /* 0x000fce000801001b */
[----:B------:R-:W2:Y:S01]  /*0fc0*/  MUFU.SQRT R20, R20 ;  /* 0x0000001400147308 */ /* 0x000ea20000002000 */
[-C--:B0-----:R-:W-:Y:S01]  /*0fd0*/  FMUL.FTZ R39, R16, R23.reuse ;  /* 0x0000001710277220 */ /* 0x081fe20000410000 */
[-C--:B------:R-:W-:Y:S01]  /*0fe0*/  FMUL.FTZ R33, R18, R23.reuse ;  /* 0x0000001712217220 */ /* 0x080fe20000410000 */
[-C--:B------:R-:W-:Y:S01]  /*0ff0*/  FMUL.FTZ R32, R11, R23.reuse ;  /* 0x000000170b207220 */ /* 0x080fe20000410000 */
[----:B------:R-:W-:-:S04]  /*1000*/  FMUL.FTZ R23, R36, R23 ;  /* 0x0000001724177220 */ /* 0x000fc80000410000 */
[----:B------:R-:W0:Y:S01]  /*1010*/  MUFU.SQRT R24, R24 ;  /* 0x0000001800187308 */ /* 0x000e220000002000 */
[----:B-1----:R-:W-:-:S07]  /*1020*/  FADD.FTZ R12, R12, UR14 ;  /* 0x0000000e0c0c7e21 */ /* 0x002fce0008010000 */
[----:B------:R-:W1:Y:S01]  /*1030*/  MUFU.SQRT R22, R22 ;  /* 0x0000001600167308 */ /* 0x000e620000002000 */
[----:B--2---:R-:W-:-:S07]  /*1040*/  FADD.FTZ R14, R20, UR14 ;  /* 0x0000000e140e7e21 */ /* 0x004fce0008010000 */
[----:B------:R-:W2:Y:S01]  /*1050*/  MUFU.RCP R12, R12 ;  /* 0x0000000c000c7308 */ /* 0x000ea20000001000 */
[----:B0-----:R-:W-:-:S07]  /*1060*/  FADD.FTZ R26, R24, UR14 ;  /* 0x0000000e181a7e21 */ /* 0x001fce0008010000 */
[----:B------:R-:W0:Y:S01]  /*1070*/  MUFU.RCP R14, R14 ;  /* 0x0000000e000e7308 */ /* 0x000e220000001000 */
[----:B-1----:R-:W-:-:S07]  /*1080*/  FADD.FTZ R20, R22, UR14 ;  /* 0x0000000e16147e21 */ /* 0x002fce0008010000 */
[----:B------:R-:W1:Y:S01]  /*1090*/  MUFU.RCP R29, R20 ;  /* 0x00000014001d7308 */ /* 0x000e620000001000 */
[----:B--2---:R-:W-:-:S07]  /*10a0*/  FMUL.FTZ R39, R39, R12 ;  /* 0x0000000c27277220 */ /* 0x004fce0000410000 */
[----:B------:R-:W2:Y:S01]  /*10b0*/  MUFU.RCP R26, R26 ;  /* 0x0000001a001a7308 */ /* 0x000ea20000001000 */
[----:B0-----:R-:W-:Y:S01]  /*10c0*/  FMUL.FTZ R33, R33, R14 ;  /* 0x0000000e21217220 */ /* 0x001fe20000410000 */
[----:B-1----:R-:W-:Y:S01]  /*10d0*/  FMUL.FTZ R32, R32, R29 ;  /* 0x0000001d20207220 */ /* 0x002fe20000410000 */
[----:B--2---:R-:W-:-:S07]  /*10e0*/  FMUL.FTZ R38, R23, R26 ;  /* 0x0000001a17267220 */ /* 0x004fce0000410000 */
.L_x_39:
[----:B------:R-:W-:Y:S01]  /*10f0*/  IADD3 R41, R15, UR7, RZ ;  /* 0x000000070f297c10 */ /* 0x000fe2000fffe0ff */
[----:B------:R-:W-:Y:S01]  /*1100*/  @P0 IMAD.WIDE R30, R13, 0x4, R8 ;  /* 0x000000040d1e0825 */ /* 0x000fe200078e0208 */
[----:B------:R-:W-:Y:S01]  /*1110*/  ISETP.GE.AND P1, PT, R15, UR15, PT ;  /* 0x0000000f0f007c0c */ /* 0x000fe2000bf26270 */
[----:B------:R-:W-:Y:S02]  /*1120*/  ULEA UR4, UR7, UR4, 0x2 ;  /* 0x0000000407047291 */ /* 0x000fe4000f8e103f */
[----:B------:R-:W-:Y:S01]  /*1130*/  IADD3 R29, R41, UR7, RZ ;  /* 0x00000007291d7c10 */ /* 0x000fe2000fffe0ff */
[----:B------:R-:W-:Y:S01]  /*1140*/  @P0 IMAD.WIDE R22, R13, 0x4, R4 ;  /* 0x000000040d160825 */ /* 0x000fe200078e0204 */
[----:B------:R-:W-:Y:S01]  /*1150*/  ISETP.GE.AND P2, PT, R41, UR15, PT ;  /* 0x0000000f29007c0c */ /* 0x000fe2000bf46270 */
[----:B------:R0:W-:Y:S01]  /*1160*/  @P0 STG.E desc[UR8][R30.64], R39 ;  /* 0x000000271e000986 */ /* 0x0001e2000c101908 */
[-C--:B------:R-:W-:Y:S01]  /*1170*/  ISETP.GE.OR P1, PT, R15, R0.reuse, P1 ;  /* 0x000000000f00720c */ /* 0x080fe20000f26670 */
[----:B------:R-:W-:Y:S01]  /*1180*/  @P0 IMAD.WIDE R12, R13, 0x4, R2 ;  /* 0x000000040d0c0825 */ /* 0x000fe200078e0202 */
[----:B------:R-:W-:Y:S01]  /*1190*/  ISETP.GE.AND P4, PT, R29, UR15, PT ;  /* 0x0000000f1d007c0c */ /* 0x000fe2000bf86270 */
[----:B------:R1:W-:Y:S01]  /*11a0*/  @P0 STG.E desc[UR8][R22.64], R16 ;  /* 0x0000001016000986 */ /* 0x0003e2000c101908 */
[-C--:B------:R-:W-:Y:S01]  /*11b0*/  ISETP.GE.OR P2, PT, R41, R0.reuse, P2 ;  /* 0x000000002900720c */ /* 0x080fe20001746670 */
[----:B------:R-:W-:Y:S01]  /*11c0*/  UISETP.GE.AND UP0, UPT, UR4, UR15, UPT ;  /* 0x0000000f0400728c */ /* 0x000fe2000bf06270 */
[----:B------:R-:W-:Y:S01]  /*11d0*/  ISETP.GE.OR P4, PT, R29, R0, P4 ;  /* 0x000000001d00720c */ /* 0x000fe20002786670 */
[----:B------:R2:W-:Y:S04]  /*11e0*/  @P0 STG.E desc[UR8][R12.64], R17 ;  /* 0x000000110c000986 */ /* 0x0005e8000c101908 */
[----:B------:R-:W-:-:S02]  /*11f0*/  PLOP3.LUT P0, PT, PT, PT, UP0, 0x80, 0x0 ;  /* 0x000000000000781c */ /* 0x000fc40003f0f008 */
[----:B------:R-:W-:-:S04]  /*1200*/  @!P1 IMAD.WIDE R26, R15, 0x4, R8 ;  /* 0x000000040f1a9825 */ /* 0x000fc800078e0208 */
[C---:B------:R-:W-:Y:S01]  /*1210*/  @!P1 IMAD.WIDE R24, R15.reuse, 0x4, R4 ;  /* 0x000000040f189825 */ /* 0x040fe200078e0204 */
[----:B------:R2:W-:Y:S03]  /*1220*/  @!P1 STG.E desc[UR8][R26.64], R33 ;  /* 0x000000211a009986 */ /* 0x0005e6000c101908 */
[----:B------:R-:W-:Y:S01]  /*1230*/  @!P1 IMAD.WIDE R14, R15, 0x4, R2 ;  /* 0x000000040f0e9825 */ /* 0x000fe200078e0202 */
[----:B------:R2:W-:Y:S03]  /*1240*/  @!P1 STG.E desc[UR8][R24.64], R18 ;  /* 0x0000001218009986 */ /* 0x0005e6000c101908 */
[----:B------:R-:W-:Y:S01]  /*1250*/  @!P2 IMAD.WIDE R34, R41, 0x4, R8 ;  /* 0x000000042922a825 */ /* 0x000fe200078e0208 */
[----:B------:R2:W-:Y:S01]  /*1260*/  @!P1 STG.E desc[UR8][R14.64], R19 ;  /* 0x000000130e009986 */ /* 0x0005e2000c101908 */
[----:B------:R-:W-:-:S02]  /*1270*/  ISETP.GT.AND P1, PT, R0, UR4, PT ;  /* 0x0000000400007c0c */ /* 0x000fc4000bf24270 */
[C---:B0-----:R-:W-:Y:S01]  /*1280*/  @!P2 IMAD.WIDE R30, R41.reuse, 0x4, R4 ;  /* 0x00000004291ea825 */ /* 0x041fe200078e0204 */
[----:B------:R2:W-:Y:S03]  /*1290*/  @!P2 STG.E desc[UR8][R34.64], R32 ;  /* 0x000000202200a986 */ /* 0x0005e6000c101908 */
[----:B-1----:R-:W-:Y:S01]  /*12a0*/  @!P2 IMAD.WIDE R22, R41, 0x4, R2 ;  /* 0x000000042916a825 */ /* 0x002fe200078e0202 */
[----:B------:R2:W-:Y:S03]  /*12b0*/  @!P2 STG.E desc[UR8][R30.64], R11 ;  /* 0x0000000b1e00a986 */ /* 0x0005e6000c101908 */
[C---:B------:R-:W-:Y:S01]  /*12c0*/  @!P4 IMAD.WIDE R40, R29.reuse, 0x4, R8 ;  /* 0x000000041d28c825 */ /* 0x040fe200078e0208 */
[----:B------:R2:W-:Y:S03]  /*12d0*/  @!P2 STG.E desc[UR8][R22.64], R10 ;  /* 0x0000000a1600a986 */ /* 0x0005e6000c101908 */
[C---:B------:R-:W-:Y:S01]  /*12e0*/  @!P4 IMAD.WIDE R42, R29.reuse, 0x4, R4 ;  /* 0x000000041d2ac825 */ /* 0x040fe200078e0204 */
[----:B------:R2:W-:Y:S03]  /*12f0*/  @!P4 STG.E desc[UR8][R40.64], R38 ;  /* 0x000000262800c986 */ /* 0x0005e6000c101908 */
[----:B------:R-:W-:Y:S01]  /*1300*/  @!P4 IMAD.WIDE R28, R29, 0x4, R2 ;  /* 0x000000041d1cc825 */ /* 0x000fe200078e0202 */
[----:B------:R2:W-:Y:S04]  /*1310*/  @!P4 STG.E desc[UR8][R42.64], R36 ;  /* 0x000000242a00c986 */ /* 0x0005e8000c101908 */
[----:B------:R2:W-:Y:S01]  /*1320*/  @!P4 STG.E desc[UR8][R28.64], R37 ;  /* 0x000000251c00c986 */ /* 0x0005e2000c101908 */
[----:B------:R-:W-:Y:S05]  /*1330*/  @!P0 BRA P1, `(.L_x_40) ;  /* 0xfffffff000188947 */ /* 0x000fea000083ffff */
[----:B------:R-:W-:Y:S05]  /*1340*/  EXIT ;  /* 0x000000000000794d */ /* 0x000fea0003800000 */
.L_x_34:
        /* <DEDUP_REMOVED lines=18> */
.L_x_44:
[----:B0-----:R-:W-:Y:S01]  /*1470*/  SHF.R.S32.HI R10, RZ, 0x1f, R33 ;  /* 0x0000001fff0a7819 */ /* 0x001fe20000011421 */
[C---:B------:R-:W-:Y:S01]  /*1480*/  IMAD.WIDE R30, R33.reuse, 0x10, R8 ;  /* 0x00000010211e7825 */ /* 0x040fe200078e0208 */
[C---:B------:R-:W-:Y:S02]  /*1490*/  @P0 LEA R36, P1, R33.reuse, R6, 0x4 ;  /* 0x0000000621240211 */ /* 0x040fe400078220ff */
[C---:B------:R-:W-:Y:S02]  /*14a0*/  SHF.L.U32 R11, R33.reuse, 0x4, RZ ;  /* 0x00000004210b7819 */ /* 0x040fe400000006ff */
[C-C-:B------:R-:W-:Y:S01]  /*14b0*/  @P0 LEA.HI.X R37, R33.reuse, R7, R10.reuse, 0x4, P1 ;  /* 0x0000000721250211 */ /* 0x140fe200008f240a */
[----:B------:R-:W2:Y:S01]  /*14c0*/  LDG.E.128 R20, desc[UR8][R30.64] ;  /* 0x000000081e147981 */ /* 0x000ea2000c1e1d00 */
[----:B------:R-:W-:Y:S02]  /*14d0*/  SHF.L.U64.HI R17, R33, 0x4, R10 ;  /* 0x0000000421117819 */ /* 0x000fe4000001020a */
[-C--:B------:R-:W-:Y:S01]  /*14e0*/  IADD3 R28, P1, R4, R11.reuse, RZ ;  /* 0x0000000b041c7210 */ /* 0x080fe20007f3e0ff */
[----:B------:R2:W3:Y:S01]  /*14f0*/  @P0 LDG.E.128 R12, desc[UR8][R36.64] ;  /* 0x00000008240c0981 */ /* 0x0004e2000c1e1d00 */
[----:B------:R-:W-:-:S02]  /*1500*/  IADD3 R10, P2, R2, R11, RZ ;  /* 0x0000000b020a7210 */ /* 0x000fc40007f5e0ff */
[-C--:B------:R-:W-:Y:S02]  /*1510*/  IADD3.X R29, R5, R17.reuse, RZ, P1, !PT ;  /* 0x00000011051d7210 */ /* 0x080fe40000ffe4ff */
[----:B------:R-:W-:-:S03]  /*1520*/  IADD3.X R11, R3, R17, RZ, P2, !PT ;  /* 0x00000011030b7210 */ /* 0x000fc600017fe4ff */
[----:B------:R0:W5:Y:S04]  /*1530*/  LDG.E.128 R16, desc[UR8][R28.64] ;  /* 0x000000081c107981 */ /* 0x000168000c1e1d00 */
[----:B------:R0:W5:Y:S01]  /*1540*/  LDG.E.128 R24, desc[UR8][R10.64] ;  /* 0x000000080a187981 */ /* 0x000162000c1e1d00 */
[----:B------:R-:W2:Y:S01]  /*1550*/  MUFU.RCP R35, UR5 ;  /* 0x0000000500237d08 */ /* 0x000ea20008001000 */
[----:B------:R-:W-:Y:S01]  /*1560*/  ISETP.NE.AND P1, PT, RZ, UR6, PT ;  /* 0x00000006ff007c0c */ /* 0x000fe2000bf25270 */
[----:B--2---:R-:W-:Y:S01]  /*1570*/  FMUL.FTZ R37, R20, R35 ;  /* 0x0000002314257220 */ /* 0x004fe20000410000 */
[----:B---3--:R-:W-:Y:S02]  /*1580*/  FSEL R14, R14, RZ, P0 ;  /* 0x000000ff0e0e7208 */ /* 0x008fe40000000000 */
[----:B------:R-:W-:-:S02]  /*1590*/  FSEL R13, R13, RZ, P0 ;  /* 0x000000ff0d0d7208 */ /* 0x000fc40000000000 */
[----:B------:R-:W-:Y:S02]  /*15a0*/  FSEL R12, R12, RZ, P0 ;  /* 0x000000ff0c0c7208 */ /* 0x000fe40000000000 */
[----:B------:R-:W-:-:S05]  /*15b0*/  FSEL R15, R15, RZ, P0 ;  /* 0x000000ff0f0f7208 */ /* 0x000fca0000000000 */
[----:B0-----:R-:W-:Y:S05]  /*15c0*/  @!P1 BRA `(.L_x_42) ;  /* 0x0000000000d89947 */ /* 0x001fea0003800000 */
[-C--:B------:R-:W-:Y:S01]  /*15d0*/  FMUL.FTZ R21, R21, R35.reuse ;  /* 0x0000002315157220 */ /* 0x080fe20000410000 */
[----:B------:R-:W0:Y:S01]  /*15e0*/  MUFU.RCP R34, UR13 ;  /* 0x0000000d00227d08 */ /* 0x000e220008001000 */
[----:B-----5:R-:W-:Y:S01]  /*15f0*/  FMUL.FTZ R40, R25, UR10 ;  /* 0x0000000a19287c20 */ /* 0x020fe20008410000 */
[----:B------:R-:W-:Y:S01]  /*1600*/  FMUL.FTZ R39, R22, R35 ;  /* 0x0000002316277220 */ /* 0x000fe20000410000 */
[C---:B------:R-:W-:Y:S01]  /*1610*/  FMUL.FTZ R38, R32.reuse, R21 ;  /* 0x0000001520267220 */ /* 0x040fe20000410000 */
[----:B------:R-:W-:Y:S01]  /*1620*/  FMUL.FTZ R23, R23, R35 ;  /* 0x0000002317177220 */ /* 0x000fe20000410000 */
[----:B------:R-:W-:Y:S01]  /*1630*/  FMUL.FTZ R44, R27, UR10 ;  /* 0x0000000a1b2c7c20 */ /* 0x000fe20008410000 */
[----:B------:R-:W-:Y:S01]  /*1640*/  FMUL.FTZ R20, R32, R37 ;  /* 0x0000002520147220 */ /* 0x000fe20000410000 */
[----:B------:R-:W-:Y:S01]  /*1650*/  FFMA.FTZ R25, R21, R38, R40 ;  /* 0x0000002615197223 */ /* 0x000fe20000010028 */
[----:B------:R-:W-:Y:S01]  /*1660*/  FMUL.FTZ R40, R26, UR10 ;  /* 0x0000000a1a287c20 */ /* 0x000fe20008410000 */
[C---:B------:R-:W-:Y:S01]  /*1670*/  FMUL.FTZ R26, R32.reuse, R39 ;  /* 0x00000027201a7220 */ /* 0x040fe20000410000 */
[----:B------:R-:W-:Y:S01]  /*1680*/  FMUL.FTZ R42, R32, R23 ;  /* 0x00000017202a7220 */ /* 0x000fe20000410000 */
[----:B------:R-:W-:Y:S01]  /*1690*/  FMUL.FTZ R24, R24, UR10 ;  /* 0x0000000a18187c20 */ /* 0x000fe20008410000 */
[----:B------:R-:W-:Y:S01]  /*16a0*/  FMUL.FTZ R16, R16, UR7 ;  /* 0x0000000710107c20 */ /* 0x000fe20008410000 */
[----:B------:R-:W-:Y:S01]  /*16b0*/  FFMA.FTZ R26, R39, R26, R40 ;  /* 0x0000001a271a7223 */ /* 0x000fe20000010028 */
[----:B------:R-:W-:Y:S01]  /*16c0*/  FFMA.FTZ R27, R23, R42, R44 ;  /* 0x0000002a171b7223 */ /* 0x000fe2000001002c */
[----:B------:R-:W-:Y:S01]  /*16d0*/  FFMA.FTZ R24, R37, R20, R24 ;  /* 0x0000001425187223 */ /* 0x000fe20000010018 */
[----:B------:R-:W-:Y:S01]  /*16e0*/  FMUL.FTZ R18, R18, UR7 ;  /* 0x0000000712127c20 */ /* 0x000fe20008410000 */
[-C--:B0-----:R-:W-:Y:S01]  /*16f0*/  FMUL.FTZ R38, R25, R34.reuse ;  /* 0x0000002219267220 */ /* 0x081fe20000410000 */
[-C--:B------:R-:W-:Y:S01]  /*1700*/  FMUL.FTZ R40, R26, R34.reuse ;  /* 0x000000221a287220 */ /* 0x080fe20000410000 */
[-C--:B------:R-:W-:Y:S01]  /*1710*/  FMUL.FTZ R41, R27, R34.reuse ;  /* 0x000000221b297220 */ /* 0x080fe20000410000 */
[----:B------:R-:W-:Y:S01]  /*1720*/  FMUL.FTZ R36, R24, R34 ;  /* 0x0000002218247220 */ /* 0x000fe20000410000 */
[----:B------:R-:W-:Y:S01]  /*1730*/  MUFU.RCP R20, UR12 ;  /* 0x0000000c00147d08 */ /* 0x000fe20008001000 */
[----:B------:R-:W-:Y:S01]  /*1740*/  FFMA.FTZ R16, R37, UR11, R16 ;  /* 0x0000000b25107c23 */ /* 0x000fe20008010010 */
[----:B------:R-:W-:-:S06]  /*1750*/  FFMA.FTZ R18, R39, UR11, R18 ;  /* 0x0000000b27127c23 */ /* 0x000fcc0008010012 */
[----:B------:R-:W0:Y:S08]  /*1760*/  MUFU.SQRT R22, R36 ;  /* 0x0000002400167308 */ /* 0x000e300000002000 */
[----:B------:R-:W1:Y:S08]  /*1770*/  MUFU.SQRT R38, R38 ;  /* 0x0000002600267308 */ /* 0x000e700000002000 */
[----:B------:R-:W2:Y:S01]  /*1780*/  MUFU.SQRT R40, R40 ;  /* 0x0000002800287308 */ /* 0x000ea20000002000 */
[----:B0-----:R-:W-:-:S07]  /*1790*/  FADD.FTZ R36, R22, UR14 ;  /* 0x0000000e16247e21 */ /* 0x001fce0008010000 */
[----:B------:R-:W0:Y:S01]  /*17a0*/  MUFU.SQRT R41, R41 ;  /* 0x0000002900297308 */ /* 0x000e220000002000 */
[----:B-1----:R-:W-:Y:S01]  /*17b0*/  FADD.FTZ R35, R38, UR14 ;  /* 0x0000000e26237e21 */ /* 0x002fe20008010000 */
[----:B------:R-:W-:-:S04]  /*17c0*/  FMUL.FTZ R38, R17, UR7 ;  /* 0x0000000711267c20 */ /* 0x000fc80008410000 */
[----:B------:R-:W-:Y:S01]  /*17d0*/  FFMA.FTZ R17, R21, UR11, R38 ;  /* 0x0000000b15117c23 */ /* 0x000fe20008010026 */
[-C--:B------:R-:W-:Y:S01]  /*17e0*/  FMUL.FTZ R21, R16, R20.reuse ;  /* 0x0000001410157220 */ /* 0x080fe20000410000 */
[----:B------:R-:W1:Y:S01]  /*17f0*/  MUFU.RCP R36, R36 ;  /* 0x0000002400247308 */ /* 0x000e620000001000 */
[----:B--2---:R-:W-:Y:S01]  /*1800*/  FADD.FTZ R22, R40, UR14 ;  /* 0x0000000e28167e21 */ /* 0x004fe20008010000 */
[----:B------:R-:W-:Y:S01]  /*1810*/  FMUL.FTZ R40, R19, UR7 ;  /* 0x0000000713287c20 */ /* 0x000fe20008410000 */
[----:B------:R-:W-:-:S03]  /*1820*/  FMUL.FTZ R38, R17, R20 ;  /* 0x0000001411267220 */ /* 0x000fc60000410000 */
[----:B------:R-:W-:Y:S01]  /*1830*/  FFMA.FTZ R19, R23, UR11, R40 ;  /* 0x0000000b17137c23 */ /* 0x000fe20008010028 */
[-C--:B------:R-:W-:Y:S01]  /*1840*/  FMUL.FTZ R23, R18, R20.reuse ;  /* 0x0000001412177220 */ /* 0x080fe20000410000 */
[----:B------:R-:W2:Y:S01]  /*1850*/  MUFU.RCP R35, R35 ;  /* 0x0000002300237308 */ /* 0x000ea20000001000 */
[----:B0-----:R-:W-:Y:S01]  /*1860*/  FADD.FTZ R34, R41, UR14 ;  /* 0x0000000e29227e21 */ /* 0x001fe20008010000 */
[----:B------:R-:W-:-:S06]  /*1870*/  FMUL.FTZ R37, R19, R20 ;  /* 0x0000001413257220 */ /* 0x000fcc0000410000 */
[----:B------:R-:W0:Y:S01]  /*1880*/  MUFU.RCP R22, R22 ;  /* 0x0000001600167308 */ /* 0x000e220000001000 */
[----:B-1----:R-:W-:-:S04]  /*1890*/  FMUL.FTZ R21, R21, R36 ;  /* 0x0000002415157220 */ /* 0x002fc80000410000 */
[----:B------:R-:W-:-:S03]  /*18a0*/  FFMA.FTZ R12, R12, UR15, R21 ;  /* 0x0000000f0c0c7c23 */ /* 0x000fc60008010015 */
[----:B------:R-:W1:Y:S01]  /*18b0*/  MUFU.RCP R34, R34 ;  /* 0x0000002200227308 */ /* 0x000e620000001000 */
[----:B--2---:R-:W-:-:S04]  /*18c0*/  FMUL.FTZ R38, R38, R35 ;  /* 0x0000002326267220 */ /* 0x004fc80000410000 */
[----:B------:R-:W-:Y:S01]  /*18d0*/  FFMA.FTZ R13, R13, UR15, R38 ;  /* 0x0000000f0d0d7c23 */ /* 0x000fe20008010026 */
[----:B0-----:R-:W-:-:S04]  /*18e0*/  FMUL.FTZ R23, R23, R22 ;  /* 0x0000001617177220 */ /* 0x001fc80000410000 */
[----:B------:R-:W-:Y:S01]  /*18f0*/  FFMA.FTZ R14, R14, UR15, R23 ;  /* 0x0000000f0e0e7c23 */ /* 0x000fe20008010017 */
[----:B-1----:R-:W-:-:S04]  /*1900*/  FMUL.FTZ R34, R37, R34 ;  /* 0x0000002225227220 */ /* 0x002fc80000410000 */
[----:B------:R-:W-:Y:S01]  /*1910*/  FFMA.FTZ R15, R15, UR15, R34 ;  /* 0x0000000f0f0f7c23 */ /* 0x000fe20008010022 */
[----:B------:R-:W-:Y:S06]  /*1920*/  BRA `(.L_x_43) ;  /* 0x0000000000d47947 */ /* 0x000fec0003800000 */
.L_x_42:
[----:B------:R-:W-:Y:S01]  /*1930*/  FFMA.FTZ R37, R12, UR15, R37 ;  /* 0x0000000f0c257c23 */ /* 0x000fe20008010025 */
[-C--:B------:R-:W-:Y:S01]  /*1940*/  FMUL.FTZ R34, R21, R35.reuse ;  /* 0x0000002315227220 */ /* 0x080fe20000410000 */
[----:B------:R-:W-:Y:S01]  /*1950*/  FMUL.FTZ R41, R22, R35 ;  /* 0x0000002316297220 */ /* 0x000fe20000410000 */
[----:B------:R-:W0:Y:S01]  /*1960*/  MUFU.RCP R20, UR13 ;  /* 0x0000000d00147d08 */ /* 0x000e220008001000 */
[C---:B------:R-:W-:Y:S01]  /*1970*/  FMUL.FTZ R12, R32.reuse, R37 ;  /* 0x00000025200c7220 */ /* 0x040fe20000410000 */
[----:B------:R-:W-:Y:S01]  /*1980*/  FFMA.FTZ R13, R13, UR15, R34 ;  /* 0x0000000f0d0d7c23 */ /* 0x000fe20008010022 */
[----:B------:R-:W-:Y:S02]  /*1990*/  FMUL.FTZ R34, R23, R35 ;  /* 0x0000002317227220 */ /* 0x000fe40000410000 */
[----:B------:R-:W-:Y:S01]  /*19a0*/  FMUL.FTZ R21, R37, R12 ;  /* 0x0000000c25157220 */ /* 0x000fe20000410000 */
[----:B------:R-:W-:Y:S01]  /*19b0*/  FMUL.FTZ R22, R32, R13 ;  /* 0x0000000d20167220 */ /* 0x000fe20000410000 */
[----:B------:R-:W-:Y:S01]  /*19c0*/  FFMA.FTZ R23, R15, UR15, R34 ;  /* 0x0000000f0f177c23 */ /* 0x000fe20008010022 */
[----:B------:R-:W1:Y:S01]  /*19d0*/  MUFU.RCP R12, UR12 ;  /* 0x0000000c000c7d08 */ /* 0x000e620008001000 */
[----:B-----5:R-:W-:Y:S01]  /*19e0*/  FFMA.FTZ R24, R24, UR10, R21 ;  /* 0x0000000a18187c23 */ /* 0x020fe20008010015 */
[----:B------:R-:W-:Y:S01]  /*19f0*/  FFMA.FTZ R21, R14, UR15, R41 ;  /* 0x0000000f0e157c23 */ /* 0x000fe20008010029 */
[----:B------:R-:W-:Y:S01]  /*1a00*/  FMUL.FTZ R39, R13, R22 ;  /* 0x000000160d277220 */ /* 0x000fe20000410000 */
[----:B------:R-:W-:Y:S01]  /*1a10*/  FMUL.FTZ R37, R37, UR11 ;  /* 0x0000000b25257c20 */ /* 0x000fe20008410000 */
[----:B------:R-:W-:Y:S01]  /*1a20*/  FMUL.FTZ R13, R13, UR11 ;  /* 0x0000000b0d0d7c20 */ /* 0x000fe20008410000 */
[----:B------:R-:W-:Y:S01]  /*1a30*/  FMUL.FTZ R22, R32, R21 ;  /* 0x0000001520167220 */ /* 0x000fe20000410000 */
[----:B------:R-:W-:Y:S01]  /*1a40*/  FFMA.FTZ R25, R25, UR10, R39 ;  /* 0x0000000a19197c23 */ /* 0x000fe20008010027 */
[----:B------:R-:W-:Y:S01]  /*1a50*/  FFMA.FTZ R16, R16, UR7, R37 ;  /* 0x0000000710107c23 */ /* 0x000fe20008010025 */
[----:B0-----:R-:W-:Y:S01]  /*1a60*/  FMUL.FTZ R14, R24, R20 ;  /* 0x00000014180e7220 */ /* 0x001fe20000410000 */
[----:B------:R-:W-:Y:S01]  /*1a70*/  FMUL.FTZ R35, R21, R22 ;  /* 0x0000001615237220 */ /* 0x000fe20000410000 */
[----:B------:R-:W-:Y:S01]  /*1a80*/  FMUL.FTZ R22, R32, R23 ;  /* 0x0000001720167220 */ /* 0x000fe20000410000 */
[----:B------:R-:W-:Y:S01]  /*1a90*/  FMUL.FTZ R15, R25, R20 ;  /* 0x00000014190f7220 */ /* 0x000fe20000410000 */
[----:B------:R-:W-:Y:S01]  /*1aa0*/  FMUL.FTZ R21, R21, UR11 ;  /* 0x0000000b15157c20 */ /* 0x000fe20008410000 */
[----:B------:R-:W-:Y:S01]  /*1ab0*/  FFMA.FTZ R26, R26, UR10, R35 ;  /* 0x0000000a1a1a7c23 */ /* 0x000fe20008010023 */
[C---:B------:R-:W-:Y:S01]  /*1ac0*/  FMUL.FTZ R35, R23.reuse, R22 ;  /* 0x0000001617237220 */ /* 0x040fe20000410000 */
[----:B------:R-:W0:Y:S01]  /*1ad0*/  MUFU.SQRT R14, R14 ;  /* 0x0000000e000e7308 */ /* 0x000e220000002000 */
[----:B------:R-:W-:Y:S01]  /*1ae0*/  FMUL.FTZ R23, R23, UR11 ;  /* 0x0000000b17177c20 */ /* 0x000fe20008410000 */
[-C--:B------:R-:W-:Y:S01]  /*1af0*/  FMUL.FTZ R34, R26, R20.reuse ;  /* 0x000000141a227220 */ /* 0x080fe20000410000 */
[----:B------:R-:W-:Y:S01]  /*1b00*/  FFMA.FTZ R27, R27, UR10, R35 ;  /* 0x0000000a1b1b7c23 */ /* 0x000fe20008010023 */
[----:B------:R-:W-:Y:S01]  /*1b10*/  FFMA.FTZ R17, R17, UR7, R13 ;  /* 0x0000000711117c23 */ /* 0x000fe2000801000d */
[----:B------:R-:W-:Y:S01]  /*1b20*/  FFMA.FTZ R18, R18, UR7, R21 ;  /* 0x0000000712127c23 */ /* 0x000fe20008010015 */
[----:B------:R-:W-:Y:S01]  /*1b30*/  FFMA.FTZ R19, R19, UR7, R23 ;  /* 0x0000000713137c23 */ /* 0x000fe20008010017 */
[----:B------:R-:W-:Y:S01]  /*1b40*/  FMUL.FTZ R35, R27, R20 ;  /* 0x000000141b237220 */ /* 0x000fe20000410000 */
[----:B------:R-:W2:Y:S01]  /*1b50*/  MUFU.SQRT R15, R15 ;  /* 0x0000000f000f7308 */ /* 0x000ea20000002000 */
[-C--:B-1----:R-:W-:Y:S01]  /*1b60*/  FMUL.FTZ R13, R16, R12.reuse ;  /* 0x0000000c100d7220 */ /* 0x082fe20000410000 */
[-C--:B------:R-:W-:Y:S01]  /*1b70*/  FMUL.FTZ R21, R17, R12.reuse ;  /* 0x0000000c11157220 */ /* 0x080fe20000410000 */
[----:B------:R-:W-:-:S05]  /*1b80*/  FMUL.FTZ R23, R18, R12 ;  /* 0x0000000c12177220 */ /* 0x000fca0000410000 */
[----:B------:R-:W1:Y:S01]  /*1b90*/  MUFU.SQRT R34, R34 ;  /* 0x0000002200227308 */ /* 0x000e620000002000 */
[----:B0-----:R-:W-:-:S07]  /*1ba0*/  FADD.FTZ R20, R14, UR14 ;  /* 0x0000000e0e147e21 */ /* 0x001fce0008010000 */
[----:B------:R-:W0:Y:S01]  /*1bb0*/  MUFU.SQRT R35, R35 ;  /* 0x0000002300237308 */ /* 0x000e220000002000 */
[----:B--2---:R-:W-:-:S07]  /*1bc0*/  FADD.FTZ R22, R15, UR14 ;  /* 0x0000000e0f167e21 */ /* 0x004fce0008010000 */
[----:B------:R-:W2:Y:S01]  /*1bd0*/  MUFU.RCP R20, R20 ;  /* 0x0000001400147308 */ /* 0x000ea20000001000 */
[----:B-1----:R-:W-:Y:S01]  /*1be0*/  FADD.FTZ R14, R34, UR14 ;  /* 0x0000000e220e7e21 */ /* 0x002fe20008010000 */
[----:B------:R-:W-:-:S06]  /*1bf0*/  FMUL.FTZ R34, R19, R12 ;  /* 0x0000000c13227220 */ /* 0x000fcc0000410000 */
[----:B------:R-:W1:Y:S01]  /*1c00*/  MUFU.RCP R22, R22 ;  /* 0x0000001600167308 */ /* 0x000e620000001000 */
[----:B0-----:R-:W-:-:S07]  /*1c10*/  FADD.FTZ R15, R35, UR14 ;  /* 0x0000000e230f7e21 */ /* 0x001fce0008010000 */
[----:B------:R-:W0:Y:S01]  /*1c20*/  MUFU.RCP R14, R14 ;  /* 0x0000000e000e7308 */ /* 0x000e220000001000 */
[----:B--2---:R-:W-:-:S07]  /*1c30*/  FMUL.FTZ R12, R13, R20 ;  /* 0x000000140d0c7220 */ /* 0x004fce0000410000 */
[----:B------:R-:W2:Y:S01]  /*1c40*/  MUFU.RCP R15, R15 ;  /* 0x0000000f000f7308 */ /* 0x000ea20000001000 */
[----:B-1----:R-:W-:Y:S01]  /*1c50*/  FMUL.FTZ R13, R21, R22 ;  /* 0x00000016150d7220 */ /* 0x002fe20000410000 */
[----:B0-----:R-:W-:Y:S01]  /*1c60*/  FMUL.FTZ R14, R23, R14 ;  /* 0x0000000e170e7220 */ /* 0x001fe20000410000 */
[----:B--2---:R-:W-:-:S07]  /*1c70*/  FMUL.FTZ R15, R34, R15 ;  /* 0x0000000f220f7220 */ /* 0x004fce0000410000 */
.L_x_43:
[----:B------:R-:W-:Y:S01]  /*1c80*/  IADD3 R33, R33, UR4, RZ ;  /* 0x0000000421217c10 */ /* 0x000fe2000fffe0ff */
[----:B------:R0:W-:Y:S03]  /*1c90*/  STG.E.128 desc[UR8][R30.64], R12 ;  /* 0x0000000c1e007986 */ /* 0x0001e6000c101d08 */
[----:B------:R-:W-:Y:S01]  /*1ca0*/  SHF.L.U32 R21, R33, 0x2, RZ ;  /* 0x0000000221157819 */ /* 0x000fe200000006ff */
[----:B------:R0:W-:Y:S03]  /*1cb0*/  STG.E.128 desc[UR8][R28.64], R16 ;  /* 0x000000101c007986 */ /* 0x0001e6000c101d08 */
[C---:B------:R-:W-:Y:S01]  /*1cc0*/  ISETP.GE.AND P1, PT, R21.reuse, UR16, PT ;  /* 0x0000001015007c0c */ /* 0x040fe2000bf26270 */
[----:B------:R0:W-:Y:S01]  /*1cd0*/  STG.E.128 desc[UR8][R10.64], R24 ;  /* 0x000000180a007986 */ /* 0x0001e2000c101d08 */
[----:B------:R-:W-:-:S13]  /*1ce0*/  ISETP.LT.AND P2, PT, R21, R0, PT ;  /* 0x000000001500720c */ /* 0x000fda0003f41270 */
[----:B------:R-:W-:Y:S05]  /*1cf0*/  @!P1 BRA P2, `(.L_x_44) ;  /* 0xfffffff400dc9947 */ /* 0x000fea000103ffff */
[----:B------:R-:W-:Y:S05]  /*1d00*/  BSYNC B0 ;  /* 0x0000000000007941 */ /* 0x000fea0003800000 */
.L_x_41:
[----:B------:R-:W-:Y:S05]  /*1d10*/  EXIT ;  /* 0x000000000000794d */ /* 0x000fea0003800000 */
.L_x_45:
        /* <DEDUP_REMOVED lines=14> */
.L_x_49:


//--------------------- .nv.shared.reserved.0     --------------------------
	.section	.nv.shared.reserved.0,"aw",@nobits
	.weak		__nv_reservedSMEM_offset_0_alias
	.size		__nv_reservedSMEM_offset_0_alias, 0, 0
	.other		__nv_reservedSMEM_offset_0_alias,@"STO_CUDA_RESERVED_SHARED STV_DEFAULT"
__nv_reservedSMEM_offset_0_alias:
	.zero		0


//--------------------- .nv.global                --------------------------
	.section	.nv.global,"aw",@nobits
.nv.global:
	.type		_ZN51_INTERNAL_00723629_20_multi_tensor_lamb_cu_32d6279a4cuda3std3__48in_placeE,@object
	.size		_ZN51_INTERNAL_00723629_20_multi_tensor_lamb_cu_32d6279a4cuda3std3__48in_placeE,(_ZN51_INTERNAL_00723629_20_multi_tensor_lamb_cu_32d6279a4cuda3std6ranges3__45__cpo8distanceE - _ZN51_INTERNAL_00723629_20_multi_tensor_lamb_cu_32d6279a4cuda3std3__48in_placeE)
_ZN51_INTERNAL_00723629_20_multi_tensor_lamb_cu_32d6279a4cuda3std3__48in_placeE:
	.zero		1
	.type		_ZN51_INTERNAL_00723629_20_multi_tensor_lamb_cu_32d6279a4cuda3std6ranges3__45__cpo8distanceE,@object
	.size		_ZN51_INTERNAL_00723629_20_multi_tensor_lamb_cu_32d6279a4cuda3std6ranges3__45__cpo8distanceE,(_ZN51_INTERNAL_00723629_20_multi_tensor_lamb_cu_32d6279a4cuda3std3__45__cpo6cbeginE - _ZN51_INTERNAL_00723629_20_multi_tensor_lamb_cu_32d6279a4cuda3std6ranges3__45__cpo8distanceE)
_ZN51_INTERNAL_00723629_20_multi_tensor_lamb_cu_32d6279a4cuda3std6ranges3__45__cpo8distanceE:
	.zero		1
	.type		_ZN51_INTERNAL_00723629_20_multi_tensor_lamb_cu_32d6279a4cuda3std3__45__cpo6cbeginE,@object
	.size		_ZN51_INTERNAL_00723629_20_multi_tensor_lamb_cu_32d6279a4cuda3std3__45__cpo6cbeginE,(_ZN51_INTERNAL_00723629_20_multi_tensor_lamb_cu_32d6279a4cuda3std6ranges3__45__cpo7advanceE - _ZN51_INTERNAL_00723629_20_multi_tensor_lamb_cu_32d6279a4cuda3std3__45__cpo6cbeginE)
_ZN51_INTERNAL_00723629_20_multi_tensor_lamb_cu_32d6279a4cuda3std3__45__cpo6cbeginE:
	.zero		1
	.type		_ZN51_INTERNAL_00723629_20_multi_tensor_lamb_cu_32d6279a4cuda3std6ranges3__45__cpo7advanceE,@object
	.size		_ZN51_INTERNAL_00723629_20_multi_tensor_lamb_cu_32d6279a4cuda3std6ranges3__45__cpo7advanceE,(_ZN51_INTERNAL_00723629_20_multi_tensor_lamb_cu_32d6279a4cuda3std3__45__cpo7crbeginE - _ZN51_INTERNAL_00723629_20_multi_tensor_lamb_cu_32d6279a4cuda3std6ranges3__45__cpo7advanceE)
_ZN51_INTERNAL_00723629_20_multi_tensor_lamb_cu_32d6279a4cuda3std6ranges3__45__cpo7advanceE:
	.zero		1
	.type		_ZN51_INTERNAL_00723629_20_multi_tensor_lamb_cu_32d6279a4cuda3std3__45__cpo7crbeginE,@object
	.size		_ZN51_INTERNAL_00723629_20_multi_tensor_lamb_cu_32d6279a4cuda3std3__45__cpo7crbeginE,(_ZN51_INTERNAL_00723629_20_multi_tensor_lamb_cu_32d6279a4cuda3std6ranges3__45__cpo4dataE - _ZN51_INTERNAL_00723629_20_multi_tensor_lamb_cu_32d6279a4cuda3std3__45__cpo7crbeginE)
_ZN51_INTERNAL_00723629_20_multi_tensor_lamb_cu_32d6279a4cuda3std3__45__cpo7crbeginE:
	.zero		1
	.type		_ZN51_INTERNAL_00723629_20_multi_tensor_lamb_cu_32d6279a4cuda3std6ranges3__45__cpo4dataE,@object
	.size		_ZN51_INTERNAL_00723629_20_multi_tensor_lamb_cu_32d6279a4cuda3std6ranges3__45__cpo4dataE,(_ZN51_INTERNAL_00723629_20_multi_tensor_lamb_cu_32d6279a4cuda3std6ranges3__45__cpo5beginE - _ZN51_INTERNAL_00723629_20_multi_tensor_lamb_cu_32d6279a4cuda3std6ranges3__45__cpo4dataE)
_ZN51_INTERNAL_00723629_20_multi_tensor_lamb_cu_32d6279a4cuda3std6ranges3__45__cpo4dataE:
	.zero		1
	.type		_ZN51_INTERNAL_00723629_20_multi_tensor_lamb_cu_32d6279a4cuda3std6ranges3__45__cpo5beginE,@object
	.size		_ZN51_INTERNAL_00723629_20_multi_tensor_lamb_cu_32d6279a4cuda3std6ranges3__45__cpo5beginE,(_ZN51_INTERNAL_00723629_20_multi_tensor_lamb_cu_32d6279a4cuda3std3__453_GLOBAL__N__00723629_20_multi_tensor_lamb_cu_32d6279a6ignoreE - _ZN51_INTERNAL_00723629_20_multi_tensor_lamb_cu_32d6279a4cuda3std6ranges3__45__cpo5beginE)
_ZN51_INTERNAL_00723629_20_multi_tensor_lamb_cu_32d6279a4cuda3std6ranges3__45__cpo5beginE:
	.zero		1
	.type		_ZN51_INTERNAL_00723629_20_multi_tensor_lamb_cu_32d6279a4cuda3std3__453_GLOBAL__N__00723629_20_multi_tensor_lamb_cu_32d6279a6ignoreE,@object
	.size		_ZN51_INTERNAL_00723629_20_multi_tensor_lamb_cu_32d6279a4cuda3std3__453_GLOBAL__N__00723629_20_multi_tensor_lamb_cu_32d6279a6ignoreE,(_ZN51_INTERNAL_00723629_20_multi_tensor_lamb_cu_32d6279a4cuda3std6ranges3__45__cpo4sizeE - _ZN51_INTERNAL_00723629_20_multi_tensor_lamb_cu_32d6279a4cuda3std3__453_GLOBAL__N__00723629_20_multi_tensor_lamb_cu_32d6279a6ignoreE)
_ZN51_INTERNAL_00723629_20_multi_tensor_lamb_cu_32d6279a4cuda3std3__453_GLOBAL__N__00723629_20_multi_tensor_lamb_cu_32d6279a6ignoreE:
	.zero		1
	.type		_ZN51_INTERNAL_00723629_20_multi_tensor_lamb_cu_32d6279a4cuda3std6ranges3__45__cpo4sizeE,@object
	.size		_ZN51_INTERNAL_00723629_20_multi_tensor_lamb_cu_32d6279a4cuda3std6ranges3__45__cpo4sizeE,(_ZN51_INTERNAL_00723629_20_multi_tensor_lamb_cu_32d6279a4cuda3std3__45__cpo5beginE - _ZN51_INTERNAL_00723629_20_multi_tensor_lamb_cu_32d6279a4cuda3std6ranges3__45__cpo4sizeE)
_ZN51_INTERNAL_00723629_20_multi_tensor_lamb_cu_32d6279a4cuda3std6ranges3__45__cpo4sizeE:
	.zero		1
	.type		_ZN51_INTERNAL_00723629_20_multi_tensor_lamb_cu_32d6279a4cuda3std3__45__cpo5beginE,@object
	.size		_ZN51_INTERNAL_00723629_20_multi_tensor_lamb_cu_32d6279a4cuda3std3__45__cpo5beginE,(_ZN51_INTERNAL_00723629_20_multi_tensor_lamb_cu_32d6279a4cuda3std6ranges3__45__cpo6cbeginE - _ZN51_INTERNAL_00723629_20_multi_tensor_lamb_cu_32d6279a4cuda3std3__45__cpo5beginE)
_ZN51_INTERNAL_00723629_20_multi_tensor_lamb_cu_32d6279a4cuda3std3__45__cpo5beginE:
	.zero		1
	.type		_ZN51_INTERNAL_00723629_20_multi_tensor_lamb_cu_32d6279a4cuda3std6ranges3__45__cpo6cbeginE,@object
	.size		_ZN51_INTERNAL_00723629_20_multi_tensor_lamb_cu_32d6279a4cuda3std6ranges3__45__cpo6cbeginE,(_ZN51_INTERNAL_00723629_20_multi_tensor_lamb_cu_32d6279a4cuda3std3__45__cpo6rbeginE - _ZN51_INTERNAL_00723629_20_multi_tensor_lamb_cu_32d6279a4cuda3std6ranges3__45__cpo6cbeginE)
_ZN51_INTERNAL_00723629_20_multi_tensor_lamb_cu_32d6279a4cuda3std6ranges3__45__cpo6cbeginE:
	.zero		1
	.type		_ZN51_INTERNAL_00723629_20_multi_tensor_lamb_cu_32d6279a4cuda3std3__45__cpo6rbeginE,@object
	.size		_ZN51_INTERNAL_00723629_20_multi_tensor_lamb_cu_32d6279a4cuda3std3__45__cpo6rbeginE,(_ZN51_INTERNAL_00723629_20_multi_tensor_lamb_cu_32d6279a4cuda3std6ranges3__45__cpo4nextE - _ZN51_INTERNAL_00723629_20_multi_tensor_lamb_cu_32d6279a4cuda3std3__45__cpo6rbeginE)
_ZN51_INTERNAL_00723629_20_multi_tensor_lamb_cu_32d6279a4cuda3std3__45__cpo6rbeginE:
	.zero		1
	.type		_ZN51_INTERNAL_00723629_20_multi_tensor_lamb_cu_32d6279a4cuda3std6ranges3__45__cpo4nextE,@object
	.size		_ZN51_INTERNAL_00723629_20_multi_tensor_lamb_cu_32d6279a4cuda3std6ranges3__45__cpo4nextE,(_ZN51_INTERNAL_00723629_20_multi_tensor_lamb_cu_32d6279a4cuda3std6ranges3__45__cpo4swapE - _ZN51_INTERNAL_00723629_20_multi_tensor_lamb_cu_32d6279a4cuda3std6ranges3__45__cpo4nextE)
_ZN51_INTERNAL_00723629_20_multi_tensor_lamb_cu_32d6279a4cuda3std6ranges3__45__cpo4nextE:
	.zero		1
	.type		_ZN51_INTERNAL_00723629_20_multi_tensor_lamb_cu_32d6279a4cuda3std6ranges3__45__cpo4swapE,@object
	.size		_ZN51_INTERNAL_00723629_20_multi_tensor_lamb_cu_32d6279a4cuda3std6ranges3__45__cpo4swapE,(_ZN51_INTERNAL_00723629_20_multi_tensor_lamb_cu_32d6279a4cuda3std3__420unreachable_sentinelE - _ZN51_INTERNAL_00723629_20_multi_tensor_lamb_cu_32d6279a4cuda3std6ranges3__45__cpo4swapE)
_ZN51_INTERNAL_00723629_20_multi_tensor_lamb_cu_32d6279a4cuda3std6ranges3__45__cpo4swapE:
	.zero		1
	.type		_ZN51_INTERNAL_00723629_20_multi_tensor_lamb_cu_32d6279a4cuda3std3__420unreachable_sentinelE,@object
	.size		_ZN51_INTERNAL_00723629_20_multi_tensor_lamb_cu_32d6279a4cuda3std3__420unreachable_sentinelE,(_ZN51_INTERNAL_00723629_20_multi_tensor_lamb_cu_32d6279a6thrust23THRUST_300001_SM_900_NS6system6detail10sequential3seqE - _ZN51_INTERNAL_00723629_20_multi_tensor_lamb_cu_32d6279a4cuda3std3__420unreachable_sentinelE)
_ZN51_INTERNAL_00723629_20_multi_tensor_lamb_cu_32d6279a4cuda3std3__420unreachable_sentinelE:
	.zero		1
	.type		_ZN51_INTERNAL_00723629_20_multi_tensor_lamb_cu_32d6279a6thrust23THRUST_300001_SM_900_NS6system6detail10sequential3seqE,@object
	.size		_ZN51_INTERNAL_00723629_20_multi_tensor_lamb_cu_32d6279a6thrust23THRUST_300001_SM_900_NS6system6detail10sequential3seqE,(_ZN51_INTERNAL_00723629_20_multi_tensor_lamb_cu_32d6279a4cuda3std3__45__cpo4cendE - _ZN51_INTERNAL_00723629_20_multi_tensor_lamb_cu_32d6279a6thrust23THRUST_300001_SM_900_NS6system6detail10sequential3seqE)
_ZN51_INTERNAL_00723629_20_multi_tensor_lamb_cu_32d6279a6thrust23THRUST_300001_SM_900_NS6system6detail10sequential3seqE:
	.zero		1
	.type		_ZN51_INTERNAL_00723629_20_multi_tensor_lamb_cu_32d6279a4cuda3std3__45__cpo4cendE,@object
	.size		_ZN51_INTERNAL_00723629_20_multi_tensor_lamb_cu_32d6279a4cuda3std3__45__cpo4cendE,(_ZN51_INTERNAL_00723629_20_multi_tensor_lamb_cu_32d6279a4cuda3std6ranges3__45__cpo9iter_swapE - _ZN51_INTERNAL_00723629_20_multi_tensor_lamb_cu_32d6279a4cuda3std3__45__cpo4cendE)
_ZN51_INTERNAL_00723629_20_multi_tensor_lamb_cu_32d6279a4cuda3std3__45__cpo4cendE:
	.zero		1
	.type		_ZN51_INTERNAL_00723629_20_multi_tensor_lamb_cu_32d6279a4cuda3std6ranges3__45__cpo9iter_swapE,@object
	.size		_ZN51_INTERNAL_00723629_20_multi_tensor_lamb_cu_32d6279a4cuda3std6ranges3__45__cpo9iter_swapE,(_ZN51_INTERNAL_00723629_20_multi_tensor_lamb_cu_32d6279a4cuda3std3__45__cpo5crendE - _ZN51_INTERNAL_00723629_20_multi_tensor_lamb_cu_32d6279a4cuda3std6ranges3__45__cpo9iter_swapE)
_ZN51_INTERNAL_00723629_20_multi_tensor_lamb_cu_32d6279a4cuda3std6ranges3__45__cpo9iter_swapE:
	.zero		1
	.type		_ZN51_INTERNAL_00723629_20_multi_tensor_lamb_cu_32d6279a4cuda3std3__45__cpo5crendE,@object
	.size		_ZN51_INTERNAL_00723629_20_multi_tensor_lamb_cu_32d6279a4cuda3std3__45__cpo5crendE,(_ZN51_INTERNAL_00723629_20_multi_tensor_lamb_cu_32d6279a4cuda3std6ranges3__45__cpo5cdataE - _ZN51_INTERNAL_00723629_20_multi_tensor_lamb_cu_32d6279a4cuda3std3__45__cpo5crendE)
_ZN51_INTERNAL_00723629_20_multi_tensor_lamb_cu_32d6279a4cuda3std3__45__cpo5crendE:
	.zero		1
	.type		_ZN51_INTERNAL_00723629_20_multi_tensor_lamb_cu_32d6279a4cuda3std6ranges3__45__cpo5cdataE,@object
	.size		_ZN51_INTERNAL_00723629_20_multi_tensor_lamb_cu_32d6279a4cuda3std6ranges3__45__cpo5cdataE,(_ZN51_INTERNAL_00723629_20_multi_tensor_lamb_cu_32d6279a4cuda3std6ranges3__45__cpo3endE - _ZN51_INTERNAL_00723629_20_multi_tensor_lamb_cu_32d6279a4cuda3std6ranges3__45__cpo5cdataE)
_ZN51_INTERNAL_00723629_20_multi_tensor_lamb_cu_32d6279a4cuda3std6ranges3__45__cpo5cdataE:
	.zero		1
	.type		_ZN51_INTERNAL_00723629_20_multi_tensor_lamb_cu_32d6279a4cuda3std6ranges3__45__cpo3endE,@object
	.size		_ZN51_INTERNAL_00723629_20_multi_tensor_lamb_cu_32d6279a4cuda3std6ranges3__45__cpo3endE,(_ZN51_INTERNAL_00723629_20_multi_tensor_lamb_cu_32d6279a4cuda3std3__419piecewise_constructE - _ZN51_INTERNAL_00723629_20_multi_tensor_lamb_cu_32d6279a4cuda3std6ranges3__45__cpo3endE)
_ZN51_INTERNAL_00723629_20_multi_tensor_lamb_cu_32d6279a4cuda3std6ranges3__45__cpo3endE:
	.zero		1
	.type		_ZN51_INTERNAL_00723629_20_multi_tensor_lamb_cu_32d6279a4cuda3std3__419piecewise_constructE,@object
	.size		_ZN51_INTERNAL_00723629_20_multi_tensor_lamb_cu_32d6279a4cuda3std3__419piecewise_constructE,(_ZN51_INTERNAL_00723629_20_multi_tensor_lamb_cu_32d6279a4cuda3std6ranges3__45__cpo5ssizeE - _ZN51_INTERNAL_00723629_20_multi_tensor_lamb_cu_32d6279a4cuda3std3__419piecewise_constructE)
_ZN51_INTERNAL_00723629_20_multi_tensor_lamb_cu_32d6279a4cuda3std3__419piecewise_constructE:
	.zero		1
	.type		_ZN51_INTERNAL_00723629_20_multi_tensor_lamb_cu_32d6279a4cuda3std6ranges3__45__cpo5ssizeE,@object
	.size		_ZN51_INTERNAL_00723629_20_multi_tensor_lamb_cu_32d6279a4cuda3std6ranges3__45__cpo5ssizeE,(_ZN51_INTERNAL_00723629_20_multi_tensor_lamb_cu_32d6279a4cuda3std3__45__cpo3endE - _ZN51_INTERNAL_00723629_20_multi_tensor_lamb_cu_32d6279a4cuda3std6ranges3__45__cpo5ssizeE)
_ZN51_INTERNAL_00723629_20_multi_tensor_lamb_cu_32d6279a4cuda3std6ranges3__45__cpo5ssizeE:
	.zero		1
	.type		_ZN51_INTERNAL_00723629_20_multi_tensor_lamb_cu_32d6279a4cuda3std3__45__cpo3endE,@object
	.size		_ZN51_INTERNAL_00723629_20_multi_tensor_lamb_cu_32d6279a4cuda3std3__45__cpo3endE,(_ZN51_INTERNAL_00723629_20_multi_tensor_lamb_cu_32d6279a4cuda3std6ranges3__45__cpo4cendE - _ZN51_INTERNAL_00723629_20_multi_tensor_lamb_cu_32d6279a4cuda3std3__45__cpo3endE)
_ZN51_INTERNAL_00723629_20_multi_tensor_lamb_cu_32d6279a4cuda3std3__45__cpo3endE:
	.zero		1
	.type		_ZN51_INTERNAL_00723629_20_multi_tensor_lamb_cu_32d6279a4cuda3std6ranges3__45__cpo4cendE,@object
	.size		_ZN51_INTERNAL_00723629_20_multi_tensor_lamb_cu_32d6279a4cuda3std6ranges3__45__cpo4cendE,(_ZN51_INTERNAL_00723629_20_multi_tensor_lamb_cu_32d6279a4cuda3std3__45__cpo4rendE - _ZN51_INTERNAL_00723629_20_multi_tensor_lamb_cu_32d6279a4cuda3std6ranges3__45__cpo4cendE)
_ZN51_INTERNAL_00723629_20_multi_tensor_lamb_cu_32d6279a4cuda3std6ranges3__45__cpo4cendE:
	.zero		1
	.type		_ZN51_INTERNAL_00723629_20_multi_tensor_lamb_cu_32d6279a4cuda3std3__45__cpo4rendE,@object
	.size		_ZN51_INTERNAL_00723629_20_multi_tensor_lamb_cu_32d6279a4cuda3std3__45__cpo4rendE,(_ZN51_INTERNAL_00723629_20_multi_tensor_lamb_cu_32d6279a4cuda3std6ranges3__45__cpo4prevE - _ZN51_INTERNAL_00723629_20_multi_tensor_lamb_cu_32d6279a4cuda3std3__45__cpo4rendE)
_ZN51_INTERNAL_00723629_20_multi_tensor_lamb_cu_32d6279a4cuda3std3__45__cpo4rendE:
	.zero		1
	.type		_ZN51_INTERNAL_00723629_20_multi_tensor_lamb_cu_32d6279a4cuda3std6ranges3__45__cpo4prevE,@object
	.size		_ZN51_INTERNAL_00723629_20_multi_tensor_lamb_cu_32d6279a4cuda3std6ranges3__45__cpo4prevE,(_ZN51_INTERNAL_00723629_20_multi_tensor_lamb_cu_32d6279a4cuda3std6ranges3__45__cpo9iter_moveE - _ZN51_INTERNAL_00723629_20_multi_tensor_lamb_cu_32d6279a4cuda3std6ranges3__45__cpo4prevE)
_ZN51_INTERNAL_00723629_20_multi_tensor_lamb_cu_32d6279a4cuda3std6ranges3__45__cpo4prevE:
	.zero		1
	.type		_ZN51_INTERNAL_00723629_20_multi_tensor_lamb_cu_32d6279a4cuda3std6ranges3__45__cpo9iter_moveE,@object
	.size		_ZN51_INTERNAL_00723629_20_multi_tensor_lamb_cu_32d6279a4cuda3std6ranges3__45__cpo9iter_moveE,(.L_13 - _ZN51_INTERNAL_00723629_20_multi_tensor_lamb_cu_32d6279a4cuda3std6ranges3__45__cpo9iter_moveE)
_ZN51_INTERNAL_00723629_20_multi_tensor_lamb_cu_32d6279a4cuda3std6ranges3__45__cpo9iter_moveE:
	.zero		1
.L_13:


//--------------------- .nv.constant0._Z25multi_tensor_apply_kernelI18TensorListMetadataILi2EE17LAMBStage2FunctorIN3c104HalfEEJPfS6_ffbEEvlPViT_T0_DpT1_ --------------------------
	.section	.nv.constant0._Z25multi_tensor_apply_kernelI18TensorListMetadataILi2EE17LAMBStage2FunctorIN3c104HalfEEJPfS6_ffbEEvlPViT_T0_DpT1_,"a",@progbits
	.sectionflags	@""
	.align	4
.nv.constant0._Z25multi_tensor_apply_kernelI18TensorListMetadataILi2EE17LAMBStage2FunctorIN3c104HalfEEJPfS6_ffbEEvlPViT_T0_DpT1_:
	.zero		3721


//--------------------- .nv.constant0._Z25multi_tensor_apply_kernelI18TensorListMetadataILi2EE17LAMBStage2FunctorIfEJPfS4_ffbEEvlPViT_T0_DpT1_ --------------------------
	.section	.nv.constant0._Z25multi_tensor_apply_kernelI18TensorListMetadataILi2EE17LAMBStage2FunctorIfEJPfS4_ffbEEvlPViT_T0_DpT1_,"a",@progbits
	.sectionflags	@""
	.align	4
.nv.constant0._Z25multi_tensor_apply_kernelI18TensorListMetadataILi2EE17LAMBStage2FunctorIfEJPfS4_ffbEEvlPViT_T0_DpT1_:
	.zero		3721


//--------------------- .nv.constant0._Z25multi_tensor_apply_kernelI18TensorListMetadataILi4EE17LAMBStage1FunctorIN3c104HalfEEJffffff10adamMode_tfPffEEvlPViT_T0_DpT1_ --------------------------
	.section	.nv.constant0._Z25multi_tensor_apply_kernelI18TensorListMetadataILi4EE17LAMBStage1FunctorIN3c104HalfEEJffffff10adamMode_tfPffEEvlPViT_T0_DpT1_,"a",@progbits
	.sectionflags	@""
	.align	4
.nv.constant0._Z25multi_tensor_apply_kernelI18TensorListMetadataILi4EE17LAMBStage1FunctorIN3c104HalfEEJffffff10adamMode_tfPffEEvlPViT_T0_DpT1_:
	.zero		3644


//--------------------- .nv.constant0._Z25multi_tensor_apply_kernelI18TensorListMetadataILi4EE17LAMBStage1FunctorIfEJffffff10adamMode_tfPffEEvlPViT_T0_DpT1_ --------------------------
	.section	.nv.constant0._Z25multi_tensor_apply_kernelI18TensorListMetadataILi4EE17LAMBStage1FunctorIfEJffffff10adamMode_tfPffEEvlPViT_T0_DpT1_,"a",@progbits
	.sectionflags	@""
	.align	4
.nv.constant0._Z25multi_tensor_apply_kernelI18TensorListMetadataILi4EE17LAMBStage1FunctorIfEJffffff10adamMode_tfPffEEvlPViT_T0_DpT1_:
	.zero		3644


//--------------------- SYMBOLS --------------------------

	.type		.nv.reservedSmem.offset0,@object
	.size		.nv.reservedSmem.offset0,0x4
